	.target	sm_90a

	.elftype	@"ET_EXEC"


//--------------------- .note.nv.tkinfo           --------------------------
	.section	.note.nv.tkinfo,"",@"SHT_NOTE"
	.sectionflags	@"SHF_NOTE_NV_TKINFO"
	.tkinfo
        /*0018*/ 	.word	0x00000002
        /*0030*/ 	.string	""
        /*0030*/ 	.string	"ptxas"
        /*0030*/ 	.string	"Cuda compilation tools, release 13.0, V13.0.88"
        /*0030*/ 	.string	"Build cuda_13.0.r13.0/compiler.36424714_0"
        /*0030*/ 	.string	"-arch sm_90a -m 64 "



//--------------------- .note.nv.cuinfo           --------------------------
	.section	.note.nv.cuinfo,"",@"SHT_NOTE"
	.sectionflags	@"SHF_NOTE_NV_CUINFO"
        /*0018*/ 	.short	0x0002
        /*001a*/ 	.short	0x005a
        /*001c*/ 	.short	0x0082
	.zero		2


//--------------------- .nv.info                  --------------------------
	.section	.nv.info,"",@"SHT_CUDA_INFO"
	.align	4


	//----- nvinfo : EIATTR_REGCOUNT
	.align		4
        /*0000*/ 	.byte	0x04, 0x2f
        /*0002*/ 	.short	(.L_12 - .L_11)
	.align		4
.L_11:
        /*0004*/ 	.word	index@(_ZN7cutlass13device_kernelINS_4gemm6kernel13GemmUniversalIN4cute5tupleIJiiiiEEENS1_10collective13CollectiveMmaINS1_37MainloopSm90TmaGmmaWarpSpecializedFP8ILi5ENS5_IJNS4_1CILi2EEESB_NSA_ILi1EEEEEENS1_32KernelTmaWarpSpecializedPingpongEEENS5_IJNSA_ILi64EEENSA_ILi256EEENSA_ILi32EEEEEENS_12float_e4m3_tENS5_IJlSC_lEEESK_SL_NS4_8TiledMMAINS4_8MMA_AtomIJNS4_4SM904GMMA31MMA_64x256x32_F32E4M3E4M3_SS_TNILNSP_7ScaleInE1ELSR_1EEEEEENS4_6LayoutINS5_IJSC_SC_SC_EEENS5_IJNSA_ILi0EEESW_SW_EEEEENS5_IJNS4_10UnderscoreESZ_SZ_EEEEENS4_23SM90_TMA_LOAD_MULTICASTENS4_14ComposedLayoutINS4_7SwizzleILi1ELi4ELi3EEENS4_18smem_ptr_flag_bitsILi8EEENSU_INS5_IJNSA_ILi8EEESI_EEENS5_IJSI_SC_EEEEEEEvNS4_8identityES12_S1C_vS1D_EENS_8epilogue10collective6detail29Sm90TmaWarpSpecializedAdapterINS1G_15DefaultEpilogueISK_SL_SL_NS1F_6thread17LinearCombinationISK_Li1EffLNS1K_9ScaleType4KindE0ELNS_15FloatRoundStyleE2ESK_EENS1_15EpilogueDefaultEEEEEvvEEEEvNT_6ParamsE)
        /*0008*/ 	.word	0x000000a8


	//----- nvinfo : EIATTR_FRAME_SIZE
	.align		4
.L_12:
        /*000c*/ 	.byte	0x04, 0x11
        /*000e*/ 	.short	(.L_14 - .L_13)
	.align		4
.L_13:
        /*0010*/ 	.word	index@(_ZN7cutlass13device_kernelINS_4gemm6kernel13GemmUniversalIN4cute5tupleIJiiiiEEENS1_10collective13CollectiveMmaINS1_37MainloopSm90TmaGmmaWarpSpecializedFP8ILi5ENS5_IJNS4_1CILi2EEESB_NSA_ILi1EEEEEENS1_32KernelTmaWarpSpecializedPingpongEEENS5_IJNSA_ILi64EEENSA_ILi256EEENSA_ILi32EEEEEENS_12float_e4m3_tENS5_IJlSC_lEEESK_SL_NS4_8TiledMMAINS4_8MMA_AtomIJNS4_4SM904GMMA31MMA_64x256x32_F32E4M3E4M3_SS_TNILNSP_7ScaleInE1ELSR_1EEEEEENS4_6LayoutINS5_IJSC_SC_SC_EEENS5_IJNSA_ILi0EEESW_SW_EEEEENS5_IJNS4_10UnderscoreESZ_SZ_EEEEENS4_23SM90_TMA_LOAD_MULTICASTENS4_14ComposedLayoutINS4_7SwizzleILi1ELi4ELi3EEENS4_18smem_ptr_flag_bitsILi8EEENSU_INS5_IJNSA_ILi8EEESI_EEENS5_IJSI_SC_EEEEEEEvNS4_8identityES12_S1C_vS1D_EENS_8epilogue10collective6detail29Sm90TmaWarpSpecializedAdapterINS1G_15DefaultEpilogueISK_SL_SL_NS1F_6thread17LinearCombinationISK_Li1EffLNS1K_9ScaleType4KindE0ELNS_15FloatRoundStyleE2ESK_EENS1_15EpilogueDefaultEEEEEvvEEEEvNT_6ParamsE)
        /*0014*/ 	.word	0x00000118


	//----- nvinfo : EIATTR_MIN_STACK_SIZE
	.align		4
.L_14:
        /*0018*/ 	.byte	0x04, 0x12
        /*001a*/ 	.short	(.L_16 - .L_15)
	.align		4
.L_15:
        /*001c*/ 	.word	index@(_ZN7cutlass13device_kernelINS_4gemm6kernel13GemmUniversalIN4cute5tupleIJiiiiEEENS1_10collective13CollectiveMmaINS1_37MainloopSm90TmaGmmaWarpSpecializedFP8ILi5ENS5_IJNS4_1CILi2EEESB_NSA_ILi1EEEEEENS1_32KernelTmaWarpSpecializedPingpongEEENS5_IJNSA_ILi64EEENSA_ILi256EEENSA_ILi32EEEEEENS_12float_e4m3_tENS5_IJlSC_lEEESK_SL_NS4_8TiledMMAINS4_8MMA_AtomIJNS4_4SM904GMMA31MMA_64x256x32_F32E4M3E4M3_SS_TNILNSP_7ScaleInE1ELSR_1EEEEEENS4_6LayoutINS5_IJSC_SC_SC_EEENS5_IJNSA_ILi0EEESW_SW_EEEEENS5_IJNS4_10UnderscoreESZ_SZ_EEEEENS4_23SM90_TMA_LOAD_MULTICASTENS4_14ComposedLayoutINS4_7SwizzleILi1ELi4ELi3EEENS4_18smem_ptr_flag_bitsILi8EEENSU_INS5_IJNSA_ILi8EEESI_EEENS5_IJSI_SC_EEEEEEEvNS4_8identityES12_S1C_vS1D_EENS_8epilogue10collective6detail29Sm90TmaWarpSpecializedAdapterINS1G_15DefaultEpilogueISK_SL_SL_NS1F_6thread17LinearCombinationISK_Li1EffLNS1K_9ScaleType4KindE0ELNS_15FloatRoundStyleE2ESK_EENS1_15EpilogueDefaultEEEEEvvEEEEvNT_6ParamsE)
        /*0020*/ 	.word	0x00000118
.L_16:


//--------------------- .nv.compat                --------------------------
	.section	.nv.compat,"",@"SHT_CUDA_COMPAT_INFO"
	.align	4
        /*0000*/ 	.byte	0x02, 0x09, 0x01, 0x00, 0x02, 0x02, 0x04, 0x00, 0x02, 0x05, 0x05, 0x00, 0x03, 0x07, 0x01, 0x01
        /*0010*/ 	.byte	0x02, 0x03, 0x01, 0x00, 0x02, 0x06, 0x01, 0x00, 0x04, 0x0b, 0x08, 0x00, 0x00, 0x00, 0x00, 0x00
        /*0020*/ 	.byte	0x00, 0x00, 0x00, 0x00


//--------------------- .nv.info._ZN7cutlass13device_kernelINS_4gemm6kernel13GemmUniversalIN4cute5tupleIJiiiiEEENS1_10collective13CollectiveMmaINS1_37MainloopSm90TmaGmmaWarpSpecializedFP8ILi5ENS5_IJNS4_1CILi2EEESB_NSA_ILi1EEEEEENS1_32KernelTmaWarpSpecializedPingpongEEENS5_IJNSA_ILi64EEENSA_ILi256EEENSA_ILi32EEEEEENS_12float_e4m3_tENS5_IJlSC_lEEESK_SL_NS4_8TiledMMAINS4_8MMA_AtomIJNS4_4SM904GMMA31MMA_64x256x32_F32E4M3E4M3_SS_TNILNSP_7ScaleInE1ELSR_1EEEEEENS4_6LayoutINS5_IJSC_SC_SC_EEENS5_IJNSA_ILi0EEESW_SW_EEEEENS5_IJNS4_10UnderscoreESZ_SZ_EEEEENS4_23SM90_TMA_LOAD_MULTICASTENS4_14ComposedLayoutINS4_7SwizzleILi1ELi4ELi3EEENS4_18smem_ptr_flag_bitsILi8EEENSU_INS5_IJNSA_ILi8EEESI_EEENS5_IJSI_SC_EEEEEEEvNS4_8identityES12_S1C_vS1D_EENS_8epilogue10collective6detail29Sm90TmaWarpSpecializedAdapterINS1G_15DefaultEpilogueISK_SL_SL_NS1F_6thread17LinearCombinationISK_Li1EffLNS1K_9ScaleType4KindE0ELNS_15FloatRoundStyleE2ESK_EENS1_15EpilogueDefaultEEEEEvvEEEEvNT_6ParamsE --------------------------
	.section	.nv.info._ZN7cutlass13device_kernelINS_4gemm6kernel13GemmUniversalIN4cute5tupleIJiiiiEEENS1_10collective13CollectiveMmaINS1_37MainloopSm90TmaGmmaWarpSpecializedFP8ILi5ENS5_IJNS4_1CILi2EEESB_NSA_ILi1EEEEEENS1_32KernelTmaWarpSpecializedPingpongEEENS5_IJNSA_ILi64EEENSA_ILi256EEENSA_ILi32EEEEEENS_12float_e4m3_tENS5_IJlSC_lEEESK_SL_NS4_8TiledMMAINS4_8MMA_AtomIJNS4_4SM904GMMA31MMA_64x256x32_F32E4M3E4M3_SS_TNILNSP_7ScaleInE1ELSR_1EEEEEENS4_6LayoutINS5_IJSC_SC_SC_EEENS5_IJNSA_ILi0EEESW_SW_EEEEENS5_IJNS4_10UnderscoreESZ_SZ_EEEEENS4_23SM90_TMA_LOAD_MULTICASTENS4_14ComposedLayoutINS4_7SwizzleILi1ELi4ELi3EEENS4_18smem_ptr_flag_bitsILi8EEENSU_INS5_IJNSA_ILi8EEESI_EEENS5_IJSI_SC_EEEEEEEvNS4_8identityES12_S1C_vS1D_EENS_8epilogue10collective6detail29Sm90TmaWarpSpecializedAdapterINS1G_15DefaultEpilogueISK_SL_SL_NS1F_6thread17LinearCombinationISK_Li1EffLNS1K_9ScaleType4KindE0ELNS_15FloatRoundStyleE2ESK_EENS1_15EpilogueDefaultEEEEEvvEEEEvNT_6ParamsE,"",@"SHT_CUDA_INFO"
	.sectionflags	@""
	.align	4


	//----- nvinfo : EIATTR_CUDA_API_VERSION
	.align		4
        /*0000*/ 	.byte	0x04, 0x37
        /*0002*/ 	.short	(.L_18 - .L_17)
.L_17:
        /*0004*/ 	.word	0x00000082


	//----- nvinfo : EIATTR_KPARAM_INFO
	.align		4
.L_18:
        /*0008*/ 	.byte	0x04, 0x17
        /*000a*/ 	.short	(.L_20 - .L_19)
.L_19:
        /*000c*/ 	.word	0x00000000
        /*0010*/ 	.short	0x0000
        /*0012*/ 	.short	0x0070
        /*0014*/ 	.byte	0x00, 0xf0, 0x01, 0x10


	//----- nvinfo : EIATTR_SPARSE_MMA_MASK
	.align		4
.L_20:
        /*0018*/ 	.byte	0x03, 0x50
        /*001a*/ 	.short	0x0000


	//----- nvinfo : EIATTR_MAXREG_COUNT
	.align		4
        /*001c*/ 	.byte	0x03, 0x1b
        /*001e*/ 	.short	0x00a8


	//----- nvinfo : EIATTR_NUM_BARRIERS
	.align		4
        /*0020*/ 	.byte	0x02, 0x4c
        /*0022*/ 	.byte	0x01
	.zero		1


	//----- nvinfo : EIATTR_ANNOTATIONS
	.align		4
        /*0024*/ 	.byte	0x04, 0x55
        /*0026*/ 	.short	(.L_22 - .L_21)


	//   ....[0]....
.L_21:
        /*0028*/ 	.word	0x00000001
        /*002c*/ 	.byte	0x40, 0x07, 0x00, 0x00, 0x01, 0x00, 0x00, 0x00, 0x30, 0x09, 0x00, 0x00, 0x01, 0x00, 0x00, 0x00
        /* <DEDUP_REMOVED lines=212> */
        /*0d7c*/ 	.byte	0x20, 0x04, 0x01, 0x00


	//----- nvinfo : EIATTR_MERCURY_ISA_VERSION
	.align		4
.L_22:
        /*0d80*/ 	.byte	0x03, 0x5f
        /*0d82*/ 	.short	0x0101


	//----- nvinfo : EIATTR_INT_WARP_WIDE_INSTR_OFFSETS
	.align		4
        /*0d84*/ 	.byte	0x04, 0x31
        /*0d86*/ 	.short	(.L_24 - .L_23)


	//   ....[0]....
.L_23:
        /*0d88*/ 	.word	0x000005c0


	//   ....[1]....
        /*0d8c*/ 	.word	0x00000640


	//   ....[2]....
        /*0d90*/ 	.word	0x00000650


	//   ....[3]....
        /*0d94*/ 	.word	0x00000680


	//   ....[4]....
        /*0d98*/ 	.word	0x000006c0


	//   ....[5]....
        /*0d9c*/ 	.word	0x000006f0


	//   ....[6]....
        /*0da0*/ 	.word	0x00000800


	//   ....[7]....
        /*0da4*/ 	.word	0x00000820


	//   ....[8]....
        /*0da8*/ 	.word	0x00005620


	//----- nvinfo : EIATTR_COOP_GROUP_MASK_REGIDS
	.align		4
.L_24:
        /*0dac*/ 	.byte	0x04, 0x29
        /*0dae*/ 	.short	(.L_26 - .L_25)


	//   ....[0]....
.L_25:
        /*0db0*/ 	.word	0xffffffff


	//   ....[1]....
        /*0db4*/ 	.word	0xffffffff


	//   ....[2]....
        /*0db8*/ 	.word	0xffffffff


	//   ....[3]....
        /*0dbc*/ 	.word	0xffffffff


	//   ....[4]....
        /*0dc0*/ 	.word	0xffffffff


	//   ....[5]....
        /*0dc4*/ 	.word	0xffffffff


	//   ....[6]....
        /*0dc8*/ 	.word	0xffffffff


	//----- nvinfo : EIATTR_COOP_GROUP_INSTR_OFFSETS
	.align		4
.L_26:
        /*0dcc*/ 	.byte	0x04, 0x28
        /*0dce*/ 	.short	(.L_28 - .L_27)


	//   ....[0]....
.L_27:
        /*0dd0*/ 	.word	0x00000070


	//   ....[1]....
        /*0dd4*/ 	.word	0x00000090


	//   ....[2]....
        /*0dd8*/ 	.word	0x00000190


	//   ....[3]....
        /*0ddc*/ 	.word	0x000003d0


	//   ....[4]....
        /*0de0*/ 	.word	0x00000410


	//   ....[5]....
        /*0de4*/ 	.word	0x00000510


	//   ....[6]....
        /*0de8*/ 	.word	0x000009c0


	//----- nvinfo : EIATTR_REG_RECONFIG
	.align		4
.L_28:
        /*0dec*/ 	.byte	0x01, 0x54
	.zero		2


	//----- nvinfo : EIATTR_MBARRIER_INSTR_OFFSETS
	.align		4
        /*0df0*/ 	.byte	0x04, 0x39
        /*0df2*/ 	.short	(.L_30 - .L_29)


	//   ....[0]....
.L_29:
        /*0df4*/ 	.word	0x00000310
        /*0df8*/ 	.word	0x000000ff
        /*0dfc*/ 	.word	0x00000000
        /*0e00*/ 	.short	0x0100
        /*0e02*/ 	.byte	0x07
	.zero		1


	//   ....[1]....
        /*0e04*/ 	.word	0x00000320
        /*0e08*/ 	.word	0x000000ff
        /*0e0c*/ 	.word	0x00000028
        /*0e10*/ 	.short	0x0100
        /*0e12*/ 	.byte	0x07
	.zero		1


	//   ....[2]....
        /*0e14*/ 	.word	0x00000330
        /*0e18*/ 	.word	0x000000ff
        /*0e1c*/ 	.word	0x00000008
        /*0e20*/ 	.short	0x0100
        /*0e22*/ 	.byte	0x07
	.zero		1


	//   ....[3]....
        /*0e24*/ 	.word	0x00000340
        /*0e28*/ 	.word	0x000000ff
        /*0e2c*/ 	.word	0x00000030
        /*0e30*/ 	.short	0x0100
        /*0e32*/ 	.byte	0x07
	.zero		1


	//   ....[4]....
        /*0e34*/ 	.word	0x00000350
        /*0e38*/ 	.word	0x000000ff
        /*0e3c*/ 	.word	0x00000010
        /*0e40*/ 	.short	0x0100
        /*0e42*/ 	.byte	0x07
	.zero		1


	//   ....[5]....
        /*0e44*/ 	.word	0x00000360
        /*0e48*/ 	.word	0x000000ff
        /*0e4c*/ 	.word	0x00000038
        /*0e50*/ 	.short	0x0100
        /*0e52*/ 	.byte	0x07
	.zero		1


	//   ....[6]....
        /*0e54*/ 	.word	0x00000370
        /*0e58*/ 	.word	0x000000ff
        /*0e5c*/ 	.word	0x00000018
        /*0e60*/ 	.short	0x0100
        /*0e62*/ 	.byte	0x07
	.zero		1


	//   ....[7]....
        /*0e64*/ 	.word	0x00000380
        /*0e68*/ 	.word	0x000000ff
        /*0e6c*/ 	.word	0x00000040
        /*0e70*/ 	.short	0x0100
        /*0e72*/ 	.byte	0x07
	.zero		1


	//   ....[8]....
        /*0e74*/ 	.word	0x00000390
        /*0e78*/ 	.word	0x000000ff
        /*0e7c*/ 	.word	0x00000020
        /*0e80*/ 	.short	0x0100
        /*0e82*/ 	.byte	0x07
	.zero		1


	//   ....[9]....
        /*0e84*/ 	.word	0x000003a0
        /*0e88*/ 	.word	0x000000ff
        /*0e8c*/ 	.word	0x00000048
        /*0e90*/ 	.short	0x0100
        /*0e92*/ 	.byte	0x07
	.zero		1


	//   ....[10]....
        /*0e94*/ 	.word	0x00000860
        /*0e98*/ 	.word	0x000000ff
        /*0e9c*/ 	.word	0x00000080
        /*0ea0*/ 	.short	0x0100
        /*0ea2*/ 	.byte	0x07
	.zero		1


	//   ....[11]....
        /*0ea4*/ 	.word	0x00000900
        /*0ea8*/ 	.word	0x000000ff
        /*0eac*/ 	.word	0x00000088
        /*0eb0*/ 	.short	0x0100
        /*0eb2*/ 	.byte	0x07
	.zero		1


	//   ....[12]....
        /*0eb4*/ 	.word	0x00000940
        /*0eb8*/ 	.word	0x000000ff
        /*0ebc*/ 	.word	0x00000060
        /*0ec0*/ 	.short	0x0100
        /*0ec2*/ 	.byte	0x0a
	.zero		1


	//   ....[13]....
        /*0ec4*/ 	.word	0x00000950
        /*0ec8*/ 	.word	0x000000ff
        /*0ecc*/ 	.word	0x00000068
        /*0ed0*/ 	.short	0x0100
        /*0ed2*/ 	.byte	0x0a
	.zero		1


	//   ....[14]....
        /*0ed4*/ 	.word	0x00000960
        /*0ed8*/ 	.word	0x000000ff
        /*0edc*/ 	.word	0x00000070
        /*0ee0*/ 	.short	0x0100
        /*0ee2*/ 	.byte	0x0a
	.zero		1


	//   ....[15]....
        /*0ee4*/ 	.word	0x00000970
        /*0ee8*/ 	.word	0x000000ff
        /*0eec*/ 	.word	0x00000078
        /*0ef0*/ 	.short	0x0100
        /*0ef2*/ 	.byte	0x0a
	.zero		1


	//   ....[16]....
        /*0ef4*/ 	.word	0x00001820
        /*0ef8*/ 	.word	0x000000ff
        /*0efc*/ 	.word	0xfffffff8
        /*0f00*/ 	.short	0x010a
        /*0f02*/ 	.byte	0x11
	.zero		1


	//   ....[17]....
        /*0f04*/ 	.word	0x00002200
        /*0f08*/ 	.word	0x000000ff
        /*0f0c*/ 	.word	0x00000000
        /*0f10*/ 	.short	0x010a
        /*0f12*/ 	.byte	0x06
	.zero		1


	//   ....[18]....
        /*0f14*/ 	.word	0x00002240
        /*0f18*/ 	.word	0x000000ff
        /*0f1c*/ 	.word	0x00000000
        /*0f20*/ 	.short	0x010a
        /*0f22*/ 	.byte	0x06
	.zero		1


	//   ....[19]....
        /*0f24*/ 	.word	0x000033d0
        /*0f28*/ 	.word	0x000000ff
        /*0f2c*/ 	.word	0x00000000
        /*0f30*/ 	.short	0x010a
        /*0f32*/ 	.byte	0x09
	.zero		1


	//   ....[20]....
        /*0f34*/ 	.word	0x00003410
        /*0f38*/ 	.word	0x000000ff
        /*0f3c*/ 	.word	0x00000000
        /*0f40*/ 	.short	0x010a
        /*0f42*/ 	.byte	0x09
	.zero		1


	//   ....[21]....
        /*0f44*/ 	.word	0x00004480
        /*0f48*/ 	.word	0x000000e5
        /*0f4c*/ 	.word	0x00000000
        /*0f50*/ 	.short	0x0101
        /*0f52*/ 	.byte	0x3f
	.zero		1


	//   ....[22]....
        /*0f54*/ 	.word	0x00005540
        /*0f58*/ 	.word	0x000000e3
        /*0f5c*/ 	.word	0x00000000
        /*0f60*/ 	.short	0x0101
        /*0f62*/ 	.byte	0x1d
	.zero		1


	//   ....[23]....
        /*0f64*/ 	.word	0x000056d0
        /*0f68*/ 	.word	0x00000018
        /*0f6c*/ 	.word	0x00000000
        /*0f70*/ 	.short	0x0101
        /*0f72*/ 	.byte	0x3f
	.zero		1


	//   ....[24]....
        /*0f74*/ 	.word	0x00005790
        /*0f78*/ 	.word	0x000000ff
        /*0f7c*/ 	.word	0x00000008
        /*0f80*/ 	.short	0x010a
        /*0f82*/ 	.byte	0x11
	.zero		1


	//   ....[25]....
        /*0f84*/ 	.word	0x0000e980
        /*0f88*/ 	.word	0x00000003
        /*0f8c*/ 	.word	0x00000000
        /*0f90*/ 	.short	0x0101
        /*0f92*/ 	.byte	0x1d
	.zero		1


	//   ....[26]....
        /*0f94*/ 	.word	0x0000f4a0
        /*0f98*/ 	.word	0x0000000b
        /*0f9c*/ 	.word	0x00000028
        /*0fa0*/ 	.short	0x010a
        /*0fa2*/ 	.byte	0x3f
	.zero		1


	//   ....[27]....
        /*0fa4*/ 	.word	0x0000f890
        /*0fa8*/ 	.word	0x00000004
        /*0fac*/ 	.word	0x00000088
        /*0fb0*/ 	.short	0x0101
        /*0fb2*/ 	.byte	0x3f
	.zero		1


	//   ....[28]....
        /*0fb4*/ 	.word	0x00010080
        /*0fb8*/ 	.word	0x00000007
        /*0fbc*/ 	.word	0x00000000
        /*0fc0*/ 	.short	0x010a
        /*0fc2*/ 	.byte	0x3f
	.zero		1


	//   ....[29]....
        /*0fc4*/ 	.word	0x00010100
        /*0fc8*/ 	.word	0x00000009
        /*0fcc*/ 	.word	0x00000000
        /*0fd0*/ 	.short	0x010a
        /*0fd2*/ 	.byte	0x3f
	.zero		1


	//   ....[30]....
        /*0fd4*/ 	.word	0x00010190
        /*0fd8*/ 	.word	0x00000006
        /*0fdc*/ 	.word	0x00000000
        /*0fe0*/ 	.short	0x010a
        /*0fe2*/ 	.byte	0x3f
	.zero		1


	//   ....[31]....
        /*0fe4*/ 	.word	0x00010220
        /*0fe8*/ 	.word	0x00000009
        /*0fec*/ 	.word	0x00000000
        /*0ff0*/ 	.short	0x010a
        /*0ff2*/ 	.byte	0x3f
	.zero		1


	//   ....[32]....
        /*0ff4*/ 	.word	0x000102b0
        /*0ff8*/ 	.word	0x00000003
        /*0ffc*/ 	.word	0x00000000
        /*1000*/ 	.short	0x010a
        /*1002*/ 	.byte	0x3f
	.zero		1


	//   ....[33]....
        /*1004*/ 	.word	0x00010320
        /*1008*/ 	.word	0x00000003
        /*100c*/ 	.word	0xfffffff8
        /*1010*/ 	.short	0x010a
        /*1012*/ 	.byte	0x3f
	.zero		1


	//   ....[34]....
        /*1014*/ 	.word	0x00010380
        /*1018*/ 	.word	0x00000003
        /*101c*/ 	.word	0x00000000
        /*1020*/ 	.short	0x010a
        /*1022*/ 	.byte	0x3f
	.zero		1


	//   ....[35]....
        /*1024*/ 	.word	0x000103f0
        /*1028*/ 	.word	0x00000000
        /*102c*/ 	.word	0x00000000
        /*1030*/ 	.short	0x010a
        /*1032*/ 	.byte	0x3f
	.zero		1


	//   ....[36]....
        /*1034*/ 	.word	0x00010460
        /*1038*/ 	.word	0x00000019
        /*103c*/ 	.word	0x00000008
        /*1040*/ 	.short	0x010a
        /*1042*/ 	.byte	0x3f
	.zero		1


	//   ....[37]....
        /*1044*/ 	.word	0x00010530
        /*1048*/ 	.word	0x0000000b
        /*104c*/ 	.word	0x00000028
        /*1050*/ 	.short	0x010a
        /*1052*/ 	.byte	0x3f
	.zero		1


	//   ....[38]....
        /*1054*/ 	.word	0x00010610
        /*1058*/ 	.word	0x00000007
        /*105c*/ 	.word	0x00000000
        /*1060*/ 	.short	0x010a
        /*1062*/ 	.byte	0x3f
	.zero		1


	//   ....[39]....
        /*1064*/ 	.word	0x00010660
        /*1068*/ 	.word	0x00000009
        /*106c*/ 	.word	0x00000000
        /*1070*/ 	.short	0x010a
        /*1072*/ 	.byte	0x3f
	.zero		1


	//   ....[40]....
        /*1074*/ 	.word	0x000106b0
        /*1078*/ 	.word	0x00000006
        /*107c*/ 	.word	0x00000000
        /*1080*/ 	.short	0x010a
        /*1082*/ 	.byte	0x3f
	.zero		1


	//   ....[41]....
        /*1084*/ 	.word	0x00010700
        /*1088*/ 	.word	0x00000009
        /*108c*/ 	.word	0x00000000
        /*1090*/ 	.short	0x010a
        /*1092*/ 	.byte	0x3f
	.zero		1


	//----- nvinfo : EIATTR_NUM_MBARRIERS
	.align		4
.L_30:
        /*1094*/ 	.byte	0x03, 0x38
        /*1096*/ 	.short	0x0010


	//----- nvinfo : EIATTR_EXIT_INSTR_OFFSETS
	.align		4
        /*1098*/ 	.byte	0x04, 0x1c
        /*109a*/ 	.short	(.L_32 - .L_31)


	//   ....[0]....
.L_31:
        /*109c*/ 	.word	0x00001560


	//   ....[1]....
        /*10a0*/ 	.word	0x000015c0


	//   ....[2]....
        /*10a4*/ 	.word	0x0000f090


	//   ....[3]....
        /*10a8*/ 	.word	0x0000f0c0


	//   ....[4]....
        /*10ac*/ 	.word	0x00010300


	//----- nvinfo : EIATTR_MAX_THREADS
	.align		4
.L_32:
        /*10b0*/ 	.byte	0x04, 0x05
        /*10b2*/ 	.short	(.L_34 - .L_33)
.L_33:
        /*10b4*/ 	.word	0x00000180
        /*10b8*/ 	.word	0x00000001
        /*10bc*/ 	.word	0x00000001


	//----- nvinfo : EIATTR_CRS_STACK_SIZE
	.align		4
.L_34:
        /*10c0*/ 	.byte	0x04, 0x1e
        /*10c2*/ 	.short	(.L_36 - .L_35)
.L_35:
        /*10c4*/ 	.word	0x00000000


	//----- nvinfo : EIATTR_CBANK_PARAM_SIZE
	.align		4
.L_36:
        /*10c8*/ 	.byte	0x03, 0x19
        /*10ca*/ 	.short	0x0470


	//----- nvinfo : EIATTR_PARAM_CBANK
	.align		4
        /*10cc*/ 	.byte	0x04, 0x0a
        /*10ce*/ 	.short	(.L_38 - .L_37)
	.align		4
.L_37:
        /*10d0*/ 	.word	index@(.nv.constant0._ZN7cutlass13device_kernelINS_4gemm6kernel13GemmUniversalIN4cute5tupleIJiiiiEEENS1_10collective13CollectiveMmaINS1_37MainloopSm90TmaGmmaWarpSpecializedFP8ILi5ENS5_IJNS4_1CILi2EEESB_NSA_ILi1EEEEEENS1_32KernelTmaWarpSpecializedPingpongEEENS5_IJNSA_ILi64EEENSA_ILi256EEENSA_ILi32EEEEEENS_12float_e4m3_tENS5_IJlSC_lEEESK_SL_NS4_8TiledMMAINS4_8MMA_AtomIJNS4_4SM904GMMA31MMA_64x256x32_F32E4M3E4M3_SS_TNILNSP_7ScaleInE1ELSR_1EEEEEENS4_6LayoutINS5_IJSC_SC_SC_EEENS5_IJNSA_ILi0EEESW_SW_EEEEENS5_IJNS4_10UnderscoreESZ_SZ_EEEEENS4_23SM90_TMA_LOAD_MULTICASTENS4_14ComposedLayoutINS4_7SwizzleILi1ELi4ELi3EEENS4_18smem_ptr_flag_bitsILi8EEENSU_INS5_IJNSA_ILi8EEESI_EEENS5_IJSI_SC_EEEEEEEvNS4_8identityES12_S1C_vS1D_EENS_8epilogue10collective6detail29Sm90TmaWarpSpecializedAdapterINS1G_15DefaultEpilogueISK_SL_SL_NS1F_6thread17LinearCombinationISK_Li1EffLNS1K_9ScaleType4KindE0ELNS_15FloatRoundStyleE2ESK_EENS1_15EpilogueDefaultEEEEEvvEEEEvNT_6ParamsE)
        /*10d4*/ 	.short	0x0210
        /*10d6*/ 	.short	0x0470


	//----- nvinfo : EIATTR_SW_WAR
	.align		4
.L_38:
        /*10d8*/ 	.byte	0x04, 0x36
        /*10da*/ 	.short	(.L_40 - .L_39)
.L_39:
        /*10dc*/ 	.word	0x00000008
.L_40:


//--------------------- .nv.callgraph             --------------------------
	.section	.nv.callgraph,"",@"SHT_CUDA_CALLGRAPH"
	.align	4
	.sectionentsize	8
	.align		4
        /*0000*/ 	.word	0x00000000
	.align		4
        /*0004*/ 	.word	0xffffffff
	.align		4
        /*0008*/ 	.word	0x00000000
	.align		4
        /*000c*/ 	.word	0xfffffffe
	.align		4
        /*0010*/ 	.word	0x00000000
	.align		4
        /*0014*/ 	.word	0xfffffffd
	.align		4
        /*0018*/ 	.word	0x00000000
	.align		4
        /*001c*/ 	.word	0xfffffffc


//--------------------- .nv.constant4             --------------------------
	.section	.nv.constant4,"a",@progbits
	.align	8
	.align		8
.nv.constant4:
        /*0000*/ 	.dword	_ZN39_INTERNAL_d8e4219f_4_k_cu_92158431_41194cuda3std3__45__cpo5beginE
	.align		8
        /*0008*/ 	.dword	_ZN39_INTERNAL_d8e4219f_4_k_cu_92158431_41194cuda3std3__45__cpo3endE
	.align		8
        /*0010*/ 	.dword	_ZN39_INTERNAL_d8e4219f_4_k_cu_92158431_41194cuda3std3__45__cpo6cbeginE
	.align		8
        /*0018*/ 	.dword	_ZN39_INTERNAL_d8e4219f_4_k_cu_92158431_41194cuda3std3__45__cpo4cendE
	.align		8
        /*0020*/ 	.dword	_ZN39_INTERNAL_d8e4219f_4_k_cu_92158431_41194cuda3std3__441_GLOBAL__N__d8e4219f_4_k_cu_92158431_41196ignoreE
	.align		8
        /*0028*/ 	.dword	_ZN39_INTERNAL_d8e4219f_4_k_cu_92158431_41194cuda3std3__419piecewise_constructE
	.align		8
        /*0030*/ 	.dword	_ZN39_INTERNAL_d8e4219f_4_k_cu_92158431_41194cuda3std3__48in_placeE
	.align		8
        /*0038*/ 	.dword	_ZN39_INTERNAL_d8e4219f_4_k_cu_92158431_41194cuda3std6ranges3__45__cpo4swapE
	.align		8
        /*0040*/ 	.dword	_ZN39_INTERNAL_d8e4219f_4_k_cu_92158431_41194cuda3std6ranges3__45__cpo9iter_moveE
	.align		8
        /*0048*/ 	.dword	_ZN39_INTERNAL_d8e4219f_4_k_cu_92158431_41194cute7productE
	.align		8
        /*0050*/ 	.dword	_ZN39_INTERNAL_d8e4219f_4_k_cu_92158431_41194cute1_E


//--------------------- .text._ZN7cutlass13device_kernelINS_4gemm6kernel13GemmUniversalIN4cute5tupleIJiiiiEEENS1_10collective13CollectiveMmaINS1_37MainloopSm90TmaGmmaWarpSpecializedFP8ILi5ENS5_IJNS4_1CILi2EEESB_NSA_ILi1EEEEEENS1_32KernelTmaWarpSpecializedPingpongEEENS5_IJNSA_ILi64EEENSA_ILi256EEENSA_ILi32EEEEEENS_12float_e4m3_tENS5_IJlSC_lEEESK_SL_NS4_8TiledMMAINS4_8MMA_AtomIJNS4_4SM904GMMA31MMA_64x256x32_F32E4M3E4M3_SS_TNILNSP_7ScaleInE1ELSR_1EEEEEENS4_6LayoutINS5_IJSC_SC_SC_EEENS5_IJNSA_ILi0EEESW_SW_EEEEENS5_IJNS4_10UnderscoreESZ_SZ_EEEEENS4_23SM90_TMA_LOAD_MULTICASTENS4_14ComposedLayoutINS4_7SwizzleILi1ELi4ELi3EEENS4_18smem_ptr_flag_bitsILi8EEENSU_INS5_IJNSA_ILi8EEESI_EEENS5_IJSI_SC_EEEEEEEvNS4_8identityES12_S1C_vS1D_EENS_8epilogue10collective6detail29Sm90TmaWarpSpecializedAdapterINS1G_15DefaultEpilogueISK_SL_SL_NS1F_6thread17LinearCombinationISK_Li1EffLNS1K_9ScaleType4KindE0ELNS_15FloatRoundStyleE2ESK_EENS1_15EpilogueDefaultEEEEEvvEEEEvNT_6ParamsE --------------------------
	.section	.text._ZN7cutlass13device_kernelINS_4gemm6kernel13GemmUniversalIN4cute5tupleIJiiiiEEENS1_10collective13CollectiveMmaINS1_37MainloopSm90TmaGmmaWarpSpecializedFP8ILi5ENS5_IJNS4_1CILi2EEESB_NSA_ILi1EEEEEENS1_32KernelTmaWarpSpecializedPingpongEEENS5_IJNSA_ILi64EEENSA_ILi256EEENSA_ILi32EEEEEENS_12float_e4m3_tENS5_IJlSC_lEEESK_SL_NS4_8TiledMMAINS4_8MMA_AtomIJNS4_4SM904GMMA31MMA_64x256x32_F32E4M3E4M3_SS_TNILNSP_7ScaleInE1ELSR_1EEEEEENS4_6LayoutINS5_IJSC_SC_SC_EEENS5_IJNSA_ILi0EEESW_SW_EEEEENS5_IJNS4_10UnderscoreESZ_SZ_EEEEENS4_23SM90_TMA_LOAD_MULTICASTENS4_14ComposedLayoutINS4_7SwizzleILi1ELi4ELi3EEENS4_18smem_ptr_flag_bitsILi8EEENSU_INS5_IJNSA_ILi8EEESI_EEENS5_IJSI_SC_EEEEEEEvNS4_8identityES12_S1C_vS1D_EENS_8epilogue10collective6detail29Sm90TmaWarpSpecializedAdapterINS1G_15DefaultEpilogueISK_SL_SL_NS1F_6thread17LinearCombinationISK_Li1EffLNS1K_9ScaleType4KindE0ELNS_15FloatRoundStyleE2ESK_EENS1_15EpilogueDefaultEEEEEvvEEEEvNT_6ParamsE,"ax",@progbits
	.align	128
.text._ZN7cutlass13device_kernelINS_4gemm6kernel13GemmUniversalIN4cute5tupleIJiiiiEEENS1_10collective13CollectiveMmaINS1_37MainloopSm90TmaGmmaWarpSpecializedFP8ILi5ENS5_IJNS4_1CILi2EEESB_NSA_ILi1EEEEEENS1_32KernelTmaWarpSpecializedPingpongEEENS5_IJNSA_ILi64EEENSA_ILi256EEENSA_ILi32EEEEEENS_12float_e4m3_tENS5_IJlSC_lEEESK_SL_NS4_8TiledMMAINS4_8MMA_AtomIJNS4_4SM904GMMA31MMA_64x256x32_F32E4M3E4M3_SS_TNILNSP_7ScaleInE1ELSR_1EEEEEENS4_6LayoutINS5_IJSC_SC_SC_EEENS5_IJNSA_ILi0EEESW_SW_EEEEENS5_IJNS4_10UnderscoreESZ_SZ_EEEEENS4_23SM90_TMA_LOAD_MULTICASTENS4_14ComposedLayoutINS4_7SwizzleILi1ELi4ELi3EEENS4_18smem_ptr_flag_bitsILi8EEENSU_INS5_IJNSA_ILi8EEESI_EEENS5_IJSI_SC_EEEEEEEvNS4_8identityES12_S1C_vS1D_EENS_8epilogue10collective6detail29Sm90TmaWarpSpecializedAdapterINS1G_15DefaultEpilogueISK_SL_SL_NS1F_6thread17LinearCombinationISK_Li1EffLNS1K_9ScaleType4KindE0ELNS_15FloatRoundStyleE2ESK_EENS1_15EpilogueDefaultEEEEEvvEEEEvNT_6ParamsE:
        .type           _ZN7cutlass13device_kernelINS_4gemm6kernel13GemmUniversalIN4cute5tupleIJiiiiEEENS1_10collective13CollectiveMmaINS1_37MainloopSm90TmaGmmaWarpSpecializedFP8ILi5ENS5_IJNS4_1CILi2EEESB_NSA_ILi1EEEEEENS1_32KernelTmaWarpSpecializedPingpongEEENS5_IJNSA_ILi64EEENSA_ILi256EEENSA_ILi32EEEEEENS_12float_e4m3_tENS5_IJlSC_lEEESK_SL_NS4_8TiledMMAINS4_8MMA_AtomIJNS4_4SM904GMMA31MMA_64x256x32_F32E4M3E4M3_SS_TNILNSP_7ScaleInE1ELSR_1EEEEEENS4_6LayoutINS5_IJSC_SC_SC_EEENS5_IJNSA_ILi0EEESW_SW_EEEEENS5_IJNS4_10UnderscoreESZ_SZ_EEEEENS4_23SM90_TMA_LOAD_MULTICASTENS4_14ComposedLayoutINS4_7SwizzleILi1ELi4ELi3EEENS4_18smem_ptr_flag_bitsILi8EEENSU_INS5_IJNSA_ILi8EEESI_EEENS5_IJSI_SC_EEEEEEEvNS4_8identityES12_S1C_vS1D_EENS_8epilogue10collective6detail29Sm90TmaWarpSpecializedAdapterINS1G_15DefaultEpilogueISK_SL_SL_NS1F_6thread17LinearCombinationISK_Li1EffLNS1K_9ScaleType4KindE0ELNS_15FloatRoundStyleE2ESK_EENS1_15EpilogueDefaultEEEEEvvEEEEvNT_6ParamsE,@function
        .size           _ZN7cutlass13device_kernelINS_4gemm6kernel13GemmUniversalIN4cute5tupleIJiiiiEEENS1_10collective13CollectiveMmaINS1_37MainloopSm90TmaGmmaWarpSpecializedFP8ILi5ENS5_IJNS4_1CILi2EEESB_NSA_ILi1EEEEEENS1_32KernelTmaWarpSpecializedPingpongEEENS5_IJNSA_ILi64EEENSA_ILi256EEENSA_ILi32EEEEEENS_12float_e4m3_tENS5_IJlSC_lEEESK_SL_NS4_8TiledMMAINS4_8MMA_AtomIJNS4_4SM904GMMA31MMA_64x256x32_F32E4M3E4M3_SS_TNILNSP_7ScaleInE1ELSR_1EEEEEENS4_6LayoutINS5_IJSC_SC_SC_EEENS5_IJNSA_ILi0EEESW_SW_EEEEENS5_IJNS4_10UnderscoreESZ_SZ_EEEEENS4_23SM90_TMA_LOAD_MULTICASTENS4_14ComposedLayoutINS4_7SwizzleILi1ELi4ELi3EEENS4_18smem_ptr_flag_bitsILi8EEENSU_INS5_IJNSA_ILi8EEESI_EEENS5_IJSI_SC_EEEEEEEvNS4_8identityES12_S1C_vS1D_EENS_8epilogue10collective6detail29Sm90TmaWarpSpecializedAdapterINS1G_15DefaultEpilogueISK_SL_SL_NS1F_6thread17LinearCombinationISK_Li1EffLNS1K_9ScaleType4KindE0ELNS_15FloatRoundStyleE2ESK_EENS1_15EpilogueDefaultEEEEEvvEEEEvNT_6ParamsE,(.L_x_338 - _ZN7cutlass13device_kernelINS_4gemm6kernel13GemmUniversalIN4cute5tupleIJiiiiEEENS1_10collective13CollectiveMmaINS1_37MainloopSm90TmaGmmaWarpSpecializedFP8ILi5ENS5_IJNS4_1CILi2EEESB_NSA_ILi1EEEEEENS1_32KernelTmaWarpSpecializedPingpongEEENS5_IJNSA_ILi64EEENSA_ILi256EEENSA_ILi32EEEEEENS_12float_e4m3_tENS5_IJlSC_lEEESK_SL_NS4_8TiledMMAINS4_8MMA_AtomIJNS4_4SM904GMMA31MMA_64x256x32_F32E4M3E4M3_SS_TNILNSP_7ScaleInE1ELSR_1EEEEEENS4_6LayoutINS5_IJSC_SC_SC_EEENS5_IJNSA_ILi0EEESW_SW_EEEEENS5_IJNS4_10UnderscoreESZ_SZ_EEEEENS4_23SM90_TMA_LOAD_MULTICASTENS4_14ComposedLayoutINS4_7SwizzleILi1ELi4ELi3EEENS4_18smem_ptr_flag_bitsILi8EEENSU_INS5_IJNSA_ILi8EEESI_EEENS5_IJSI_SC_EEEEEEEvNS4_8identityES12_S1C_vS1D_EENS_8epilogue10collective6detail29Sm90TmaWarpSpecializedAdapterINS1G_15DefaultEpilogueISK_SL_SL_NS1F_6thread17LinearCombinationISK_Li1EffLNS1K_9ScaleType4KindE0ELNS_15FloatRoundStyleE2ESK_EENS1_15EpilogueDefaultEEEEEvvEEEEvNT_6ParamsE)
        .other          _ZN7cutlass13device_kernelINS_4gemm6kernel13GemmUniversalIN4cute5tupleIJiiiiEEENS1_10collective13CollectiveMmaINS1_37MainloopSm90TmaGmmaWarpSpecializedFP8ILi5ENS5_IJNS4_1CILi2EEESB_NSA_ILi1EEEEEENS1_32KernelTmaWarpSpecializedPingpongEEENS5_IJNSA_ILi64EEENSA_ILi256EEENSA_ILi32EEEEEENS_12float_e4m3_tENS5_IJlSC_lEEESK_SL_NS4_8TiledMMAINS4_8MMA_AtomIJNS4_4SM904GMMA31MMA_64x256x32_F32E4M3E4M3_SS_TNILNSP_7ScaleInE1ELSR_1EEEEEENS4_6LayoutINS5_IJSC_SC_SC_EEENS5_IJNSA_ILi0EEESW_SW_EEEEENS5_IJNS4_10UnderscoreESZ_SZ_EEEEENS4_23SM90_TMA_LOAD_MULTICASTENS4_14ComposedLayoutINS4_7SwizzleILi1ELi4ELi3EEENS4_18smem_ptr_flag_bitsILi8EEENSU_INS5_IJNSA_ILi8EEESI_EEENS5_IJSI_SC_EEEEEEEvNS4_8identityES12_S1C_vS1D_EENS_8epilogue10collective6detail29Sm90TmaWarpSpecializedAdapterINS1G_15DefaultEpilogueISK_SL_SL_NS1F_6thread17LinearCombinationISK_Li1EffLNS1K_9ScaleType4KindE0ELNS_15FloatRoundStyleE2ESK_EENS1_15EpilogueDefaultEEEEEvvEEEEvNT_6ParamsE,@"STO_CUDA_ENTRY STV_DEFAULT"
_ZN7cutlass13device_kernelINS_4gemm6kernel13GemmUniversalIN4cute5tupleIJiiiiEEENS1_10collective13CollectiveMmaINS1_37MainloopSm90TmaGmmaWarpSpecializedFP8ILi5ENS5_IJNS4_1CILi2EEESB_NSA_ILi1EEEEEENS1_32KernelTmaWarpSpecializedPingpongEEENS5_IJNSA_ILi64EEENSA_ILi256EEENSA_ILi32EEEEEENS_12float_e4m3_tENS5_IJlSC_lEEESK_SL_NS4_8TiledMMAINS4_8MMA_AtomIJNS4_4SM904GMMA31MMA_64x256x32_F32E4M3E4M3_SS_TNILNSP_7ScaleInE1ELSR_1EEEEEENS4_6LayoutINS5_IJSC_SC_SC_EEENS5_IJNSA_ILi0EEESW_SW_EEEEENS5_IJNS4_10UnderscoreESZ_SZ_EEEEENS4_23SM90_TMA_LOAD_MULTICASTENS4_14ComposedLayoutINS4_7SwizzleILi1ELi4ELi3EEENS4_18smem_ptr_flag_bitsILi8EEENSU_INS5_IJNSA_ILi8EEESI_EEENS5_IJSI_SC_EEEEEEEvNS4_8identityES12_S1C_vS1D_EENS_8epilogue10collective6detail29Sm90TmaWarpSpecializedAdapterINS1G_15DefaultEpilogueISK_SL_SL_NS1F_6thread17LinearCombinationISK_Li1EffLNS1K_9ScaleType4KindE0ELNS_15FloatRoundStyleE2ESK_EENS1_15EpilogueDefaultEEEEEvvEEEEvNT_6ParamsE:
[----:B------:R-:W0:Y:S02]  /*0000*/  LDC R1, c[0x0][0x28] ;  /* 0x00000a00ff017b82 */ /* 0x000e240000000800 */
[----:B0-----:R-:W-:Y:S01]  /*0010*/  VIADD R1, R1, 0xfffffee8 ;  /* 0xfffffee801017836 */ /* 0x001fe20000000000 */
[----:B------:R-:W0:Y:S01]  /*0020*/  S2R R2, SR_TID.X ;  /* 0x0000000000027919 */ /* 0x000e220000002100 */
[----:B------:R-:W-:Y:S01]  /*0030*/  ELECT P0, URZ, PT ;  /* 0x00000000003f782f */ /* 0x000fe20003800000 */
[----:B------:R-:W-:Y:S01]  /*0040*/  BSSY B0, `(.L_x_0) ;  /* 0x0000014000007945 */ /* 0x000fe20003800000 */
[--C-:B0-----:R-:W-:Y:S02]  /*0050*/  SHF.R.U32.HI R0, RZ, 0x5, R2.reuse ;  /* 0x00000005ff007819 */ /* 0x101fe40000011602 */
[----:B------:R-:W-:-:S03]  /*0060*/  SHF.R.U32.HI R5, RZ, 0x7, R2 ;  /* 0x00000007ff057819 */ /* 0x000fc60000011602 */
[----:B------:R-:W0:Y:S02]  /*0070*/  SHFL.IDX PT, R3, R0, RZ, 0x1f ;  /* 0x00001fff00037589 */ /* 0x000e2400000e0000 */
[----:B0-----:R-:W-:Y:S02]  /*0080*/  R2UR UR6, R3 ;  /* 0x00000000030672ca */ /* 0x001fe400000e0000 */
[----:B------:R0:W1:Y:S11]  /*0090*/  SHFL.IDX PT, R3, R5, RZ, 0x1f ;  /* 0x00001fff05037589 */ /* 0x00007600000e0000 */
[----:B------:R-:W-:-:S02]  /*00a0*/  USHF.R.S32.HI UR4, URZ, 0x1f, UR6 ;  /* 0x0000001f3f047899 */ /* 0x000fc40008011406 */
[----:B------:R-:W-:Y:S02]  /*00b0*/  ISETP.NE.OR P0, PT, RZ, UR6, !P0 ;  /* 0x00000006ff007c0c */ /* 0x000fe4000c705670 */
[----:B------:R-:W-:-:S04]  /*00c0*/  ULEA.HI UR4, UR4, UR6, URZ, 0x2 ;  /* 0x0000000604047291 */ /* 0x000fc8000f8f103f */
[----:B------:R-:W-:-:S04]  /*00d0*/  ULOP3.LUT UR4, UR4, 0xfffffffc, URZ, 0xc0, !UPT ;  /* 0xfffffffc04047892 */ /* 0x000fc8000f8ec03f */
[----:B------:R-:W-:-:S03]  /*00e0*/  UIADD3 UR6, UR6, -UR4, URZ ;  /* 0x8000000406067290 */ /* 0x000fc6000fffe03f */
[----:B01----:R-:W-:Y:S09]  /*00f0*/  @P0 BRA `(.L_x_1) ;  /* 0x0000000000200947 */ /* 0x003ff20003800000 */
[----:B------:R-:W-:Y:S02]  /*0100*/  ULDC.64 UR4, c[0x0][0x198] ;  /* 0x0000660000047ab9 */ /* 0x000fe40000000a00 */
[----:B------:R-:W-:Y:S02]  /*0110*/  UIADD3 UR8, UP0, UR4, 0xf0, URZ ;  /* 0x000000f004087890 */ /* 0x000fe4000ff1e03f */
[----:B------:R-:W-:Y:S02]  /*0120*/  UIADD3 UR4, UP1, UR4, 0x1f0, URZ ;  /* 0x000001f004047890 */ /* 0x000fe4000ff3e03f */
[----:B------:R-:W-:Y:S02]  /*0130*/  UIADD3.X UR9, URZ, UR5, URZ, UP0, !UPT ;  /* 0x000000053f097290 */ /* 0x000fe400087fe43f */
[----:B------:R-:W-:-:S07]  /*0140*/  UIADD3.X UR5, URZ, UR5, URZ, UP1, !UPT ;  /* 0x000000053f057290 */ /* 0x000fce0008ffe43f */
[----:B------:R0:W-:Y:S02]  /*0150*/  UTMACCTL.PF [UR8] ;  /* 0x00000000080079b9 */ /* 0x0001e40008040000 */
[----:B------:R0:W-:Y:S02]  /*0160*/  UTMACCTL.PF [UR4] ;  /* 0x00000000040079b9 */ /* 0x0001e40008040000 */
[----:B0-----:R-:W-:Y:S01]  /*0170*/  NOP ;  /* 0x0000000000007918 */ /* 0x001fe20000000000 */
.L_x_1:
[----:B------:R-:W-:Y:S05]  /*0180*/  BSYNC B0 ;  /* 0x0000000000007941 */ /* 0x000fea0003800000 */
.L_x_0:
[----:B------:R-:W0:Y:S01]  /*0190*/  SHFL.IDX PT, R6, R0, RZ, 0x1f ;  /* 0x00001fff00067589 */ /* 0x000e2200000e0000 */
[----:B------:R-:W-:Y:S01]  /*01a0*/  R2UR UR14, R3 ;  /* 0x00000000030e72ca */ /* 0x000fe200000e0000 */
[----:B------:R-:W-:-:S04]  /*01b0*/  UISETP.NE.AND UP0, UPT, UR6, 0x3, UPT ;  /* 0x000000030600788c */ /* 0x000fc8000bf05270 */
[----:B------:R-:W-:-:S08]  /*01c0*/  UISETP.EQ.OR UP0, UPT, UR6, URZ, !UP0 ;  /* 0x0000003f0600728c */ /* 0x000fd0000c702670 */
[----:B------:R-:W-:Y:S02]  /*01d0*/  UIADD3 UR12, UR14, -0x1, URZ ;  /* 0xffffffff0e0c7890 */ /* 0x000fe4000fffe03f */
[----:B------:R-:W-:Y:S02]  /*01e0*/  UISETP.EQ.AND UP0, UPT, UR14, URZ, UP0 ;  /* 0x0000003f0e00728c */ /* 0x000fe40008702270 */
[----:B------:R-:W-:Y:S02]  /*01f0*/  UISETP.GE.U32.AND UP1, UPT, UR12, 0x2, UPT ;  /* 0x000000020c00788c */ /* 0x000fe4000bf26070 */
[----:B------:R-:W-:Y:S01]  /*0200*/  USEL UR13, URZ, 0x1, !UP0 ;  /* 0x000000013f0d7887 */ /* 0x000fe2000c000000 */
[----:B0-----:R-:W-:-:S03]  /*0210*/  ISETP.NE.AND P0, PT, R6, RZ, PT ;  /* 0x000000ff0600720c */ /* 0x001fc60003f05270 */
[----:B------:R-:W-:-:S10]  /*0220*/  USEL UR13, UR13, 0x2, UP1 ;  /* 0x000000020d0d7887 */ /* 0x000fd40008800000 */
[----:B------:R-:W-:Y:S05]  /*0230*/  @P0 BRA `(.L_x_2) ;  /* 0x0000000000600947 */ /* 0x000fea0003800000 */
[----:B------:R-:W0:Y:S01]  /*0240*/  S2UR UR7, SR_CgaCtaId ;  /* 0x00000000000779c3 */ /* 0x000e220000008800 */
[----:B------:R-:W-:Y:S01]  /*0250*/  UMOV UR4, 0x400 ;  /* 0x0000040000047882 */ /* 0x000fe20000000000 */
[----:B------:R-:W-:Y:S01]  /*0260*/  UMOV UR5, 0x1 ;  /* 0x0000000100057882 */ /* 0x000fe20000000000 */
[----:B------:R-:W-:Y:S01]  /*0270*/  UMOV UR8, 0x3 ;  /* 0x0000000300087882 */ /* 0x000fe20000000000 */
[----:B------:R-:W-:Y:S01]  /*0280*/  ELECT P0, URZ, PT ;  /* 0x00000000003f782f */ /* 0x000fe20003800000 */
[----:B------:R-:W-:-:S04]  /*0290*/  UIADD3 UR8, -UR8, 0x100000, URZ ;  /* 0x0010000008087890 */ /* 0x000fc8000fffe13f */
[----:B------:R-:W-:Y:S02]  /*02a0*/  USHF.L.U32 UR9, UR8, 0xb, URZ ;  /* 0x0000000b08097899 */ /* 0x000fe4000800063f */
[----:B------:R-:W-:Y:S02]  /*02b0*/  USHF.L.U32 UR8, UR8, 0x1, URZ ;  /* 0x0000000108087899 */ /* 0x000fe4000800063f */
[----:B0-----:R-:W-:Y:S02]  /*02c0*/  ULEA UR7, UR7, UR4, 0x18 ;  /* 0x0000000407077291 */ /* 0x001fe4000f8ec03f */
[----:B------:R-:W-:-:S04]  /*02d0*/  UIADD3 UR4, -UR5, 0x100000, URZ ;  /* 0x0010000005047890 */ /* 0x000fc8000fffe13f */
[----:B------:R-:W-:Y:S02]  /*02e0*/  USHF.L.U32 UR5, UR4, 0xb, URZ ;  /* 0x0000000b04057899 */ /* 0x000fe4000800063f */
[----:B------:R-:W-:Y:S01]  /*02f0*/  USHF.L.U32 UR4, UR4, 0x1, URZ ;  /* 0x0000000104047899 */ /* 0x000fe2000800063f */
[----:B------:R-:W0:Y:S11]  /*0300*/  FENCE.VIEW.ASYNC.S ;  /* 0x00000000000073c6 */ /* 0x000e360000000000 */
[----:B0-----:R0:W1:Y:S01]  /*0310*/  SYNCS.EXCH.64 URZ, [UR7], UR4 ;  /* 0x00000004073f75b2 */ /* 0x0010620008000100 */
[----:B------:R0:W2:Y:S01]  /*0320*/  SYNCS.EXCH.64 URZ, [UR7+0x28], UR8 ;  /* 0x00002808073f75b2 */ /* 0x0000a20008000100 */
[----:B------:R0:W3:Y:S01]  /*0330*/  SYNCS.EXCH.64 URZ, [UR7+0x8], UR4 ;  /* 0x00000804073f75b2 */ /* 0x0000e20008000100 */
[----:B------:R0:W4:Y:S01]  /*0340*/  SYNCS.EXCH.64 URZ, [UR7+0x30], UR8 ;  /* 0x00003008073f75b2 */ /* 0x0001220008000100 */
[----:B------:R0:W0:Y:S01]  /*0350*/  SYNCS.EXCH.64 URZ, [UR7+0x10], UR4 ;  /* 0x00001004073f75b2 */ /* 0x0000220008000100 */
[----:B------:R0:W0:Y:S01]  /*0360*/  SYNCS.EXCH.64 URZ, [UR7+0x38], UR8 ;  /* 0x00003808073f75b2 */ /* 0x0000220008000100 */
[----:B------:R0:W0:Y:S01]  /*0370*/  SYNCS.EXCH.64 URZ, [UR7+0x18], UR4 ;  /* 0x00001804073f75b2 */ /* 0x0000220008000100 */
[----:B------:R0:W0:Y:S01]  /*0380*/  SYNCS.EXCH.64 URZ, [UR7+0x40], UR8 ;  /* 0x00004008073f75b2 */ /* 0x0000220008000100 */
[----:B------:R0:W0:Y:S01]  /*0390*/  SYNCS.EXCH.64 URZ, [UR7+0x20], UR4 ;  /* 0x00002004073f75b2 */ /* 0x0000220008000100 */
[----:B------:R0:W0:Y:S01]  /*03a0*/  SYNCS.EXCH.64 URZ, [UR7+0x48], UR8 ;  /* 0x00004808073f75b2 */ /* 0x0000220008000100 */
[----:B------:R-:W-:Y:S01]  /*03b0*/  NOP ;  /* 0x0000000000007918 */ /* 0x000fe20000000000 */
.L_x_2:
[----:B------:R-:W-:Y:S01]  /*03c0*/  SHF.R.S32.HI R3, RZ, 0x1f, R2 ;  /* 0x0000001fff037819 */ /* 0x000fe20000011402 */
[----:B------:R-:W5:Y:S01]  /*03d0*/  SHFL.IDX PT, R7, R0, RZ, 0x1f ;  /* 0x00001fff00077589 */ /* 0x000f6200000e0000 */
[----:B------:R-:W1:Y:S01]  /*03e0*/  S2UR UR15, SR_CTAID.X ;  /* 0x00000000000f79c3 */ /* 0x000e620000002500 */
[----:B------:R-:W-:Y:S02]  /*03f0*/  ELECT P0, URZ, PT ;  /* 0x00000000003f782f */ /* 0x000fe40003800000 */
[----:B------:R-:W-:Y:S01]  /*0400*/  LEA.HI R3, R3, R2, RZ, 0x7 ;  /* 0x0000000203037211 */ /* 0x000fe200078f38ff */
[----:B------:R1:W2:Y:S01]  /*0410*/  SHFL.IDX PT, R10, R0, RZ, 0x1f ;  /* 0x00001fff000a7589 */ /* 0x0002a200000e0000 */
[----:B------:R-:W-:Y:S01]  /*0420*/  SHF.R.S32.HI R9, RZ, 0x1f, R6 ;  /* 0x0000001fff097819 */ /* 0x000fe20000011406 */
[----:B0-----:R-:W-:Y:S01]  /*0430*/  ULDC UR4, c[0x0][0x150] ;  /* 0x0000540000047ab9 */ /* 0x001fe20000000800 */
[----:B------:R-:W-:Y:S02]  /*0440*/  LOP3.LUT R3, R3, 0xffffff80, RZ, 0xc0, !PT ;  /* 0xffffff8003037812 */ /* 0x000fe400078ec0ff */
[----:B------:R-:W-:-:S02]  /*0450*/  ELECT P1, URZ, PT ;  /* 0x00000000003f782f */ /* 0x000fc40003820000 */
[----:B------:R-:W-:Y:S01]  /*0460*/  LEA.HI R9, R9, R6, RZ, 0x2 ;  /* 0x0000000609097211 */ /* 0x000fe200078f10ff */
[----:B------:R-:W0:Y:S01]  /*0470*/  LDC R13, c[0x0][0x144] ;  /* 0x00005100ff0d7b82 */ /* 0x000e220000000800 */
[----:B------:R-:W-:Y:S01]  /*0480*/  UMOV UR9, 0x80 ;  /* 0x0000008000097882 */ /* 0x000fe20000000000 */
[----:B------:R-:W-:Y:S01]  /*0490*/  IMAD.IADD R3, R2, 0x1, -R3 ;  /* 0x0000000102037824 */ /* 0x000fe200078e0a03 */
[----:B------:R-:W-:Y:S01]  /*04a0*/  LOP3.LUT R9, R9, 0x3ffffffc, RZ, 0xc0, !PT ;  /* 0x3ffffffc09097812 */ /* 0x000fe200078ec0ff */
[----:B------:R-:W-:Y:S01]  /*04b0*/  NOP ;  /* 0x0000000000007918 */ /* 0x000fe20000000000 */
[----:B------:R-:W-:Y:S01]  /*04c0*/  NOP ;  /* 0x0000000000007918 */ /* 0x000fe20000000000 */
[----:B------:R-:W-:Y:S02]  /*04d0*/  ISETP.NE.AND P3, PT, RZ, UR14, PT ;  /* 0x0000000eff007c0c */ /* 0x000fe4000bf65270 */
[----:B------:R-:W-:Y:S01]  /*04e0*/  SHF.R.S32.HI R12, RZ, 0x1f, R3 ;  /* 0x0000001fff0c7819 */ /* 0x000fe20000011403 */
[----:B------:R-:W-:Y:S01]  /*04f0*/  IMAD.IADD R9, R6, 0x1, -R9 ;  /* 0x0000000106097824 */ /* 0x000fe200078e0a09 */
[----:B------:R-:W3:Y:S01]  /*0500*/  LDC R15, c[0x0][0x148] ;  /* 0x00005200ff0f7b82 */ /* 0x000ee20000000800 */
[----:B------:R-:W4:Y:S01]  /*0510*/  SHFL.IDX PT, R6, R5, RZ, 0x1f ;  /* 0x00001fff05067589 */ /* 0x000f2200000e0000 */
[----:B------:R-:W-:-:S02]  /*0520*/  LEA.HI R4, R12, R3, RZ, 0x3 ;  /* 0x000000030c047211 */ /* 0x000fc400078f18ff */
[----:B-----5:R-:W-:Y:S02]  /*0530*/  ISETP.NE.OR P0, PT, R7, RZ, !P0 ;  /* 0x000000ff0700720c */ /* 0x020fe40004705670 */
[--C-:B------:R-:W-:Y:S02]  /*0540*/  SHF.R.S32.HI R7, RZ, 0x3, R4.reuse ;  /* 0x00000003ff077819 */ /* 0x100fe40000011404 */
[----:B------:R-:W-:Y:S02]  /*0550*/  SHF.R.S32.HI R8, RZ, 0x1f, R4 ;  /* 0x0000001fff087819 */ /* 0x000fe40000011404 */
[----:B------:R-:W5:Y:S01]  /*0560*/  S2R R4, SR_CTAID.Y ;  /* 0x0000000000047919 */ /* 0x000f620000002600 */
[----:B-1----:R-:W-:Y:S02]  /*0570*/  I2FP.F32.U32 R0, UR15 ;  /* 0x0000000f00007c45 */ /* 0x002fe40008201000 */
[----:B------:R-:W-:Y:S02]  /*0580*/  LEA.HI R8, R8, R7, RZ, 0x2 ;  /* 0x0000000708087211 */ /* 0x000fe400078f10ff */
[----:B--2---:R-:W-:Y:S01]  /*0590*/  ISETP.NE.OR P1, PT, R10, RZ, !P1 ;  /* 0x000000ff0a00720c */ /* 0x004fe20004f25670 */
[----:B------:R-:W-:Y:S01]  /*05a0*/  FMUL R11, R0, UR4 ;  /* 0x00000004000b7c20 */ /* 0x000fe20008400000 */
[----:B------:R-:W-:Y:S01]  /*05b0*/  LOP3.LUT R8, R8, 0xfffffffc, RZ, 0xc0, !PT ;  /* 0xfffffffc08087812 */ /* 0x000fe200078ec0ff */
[----:B------:R-:W-:Y:S01]  /*05c0*/  VOTEU.ALL UP0, P0 ;  /* 0x00000000003f7886 */ /* 0x000fe20000000000 */
[----:B------:R-:W-:-:S03]  /*05d0*/  ULDC UR4, c[0x0][0x154] ;  /* 0x0000550000047ab9 */ /* 0x000fc60000000800 */
[----:B------:R-:W-:Y:S01]  /*05e0*/  IMAD.IADD R8, R7, 0x1, -R8 ;  /* 0x0000000107087824 */ /* 0x000fe200078e0a08 */
[----:B------:R-:W1:Y:S01]  /*05f0*/  F2I.U32.TRUNC.NTZ R11, R11 ;  /* 0x0000000b000b7305 */ /* 0x000e62000020f000 */
[----:B------:R-:W2:Y:S01]  /*0600*/  @!UP0 S2UR UR8, SR_CgaCtaId ;  /* 0x00000000000889c3 */ /* 0x000ea20000008800 */
[----:B------:R-:W-:Y:S01]  /*0610*/  @!UP0 UMOV UR7, 0x400 ;  /* 0x0000040000078882 */ /* 0x000fe20000000000 */
[----:B------:R-:W-:Y:S01]  /*0620*/  IMAD R8, R9, 0x4, R8 ;  /* 0x0000000409087824 */ /* 0x000fe200078e0208 */
[----:B----4-:R-:W-:Y:S01]  /*0630*/  R2UR UR17, R6 ;  /* 0x00000000061172ca */ /* 0x010fe200000e0000 */
[----:B------:R-:W-:Y:S01]  /*0640*/  VOTEU.ALL UP1, P1 ;  /* 0x00000000003f7886 */ /* 0x000fe20000820000 */
[----:B------:R-:W-:Y:S01]  /*0650*/  VOTEU.ALL UP2, P1 ;  /* 0x00000000003f7886 */ /* 0x000fe20000840000 */
[C---:B------:R-:W-:Y:S01]  /*0660*/  IMAD.SHL.U32 R7, R8.reuse, 0x4, RZ ;  /* 0x0000000408077824 */ /* 0x040fe200078e00ff */
[----:B------:R-:W-:Y:S01]  /*0670*/  LEA.HI R0, R8, R8, RZ, 0x1 ;  /* 0x0000000808007211 */ /* 0x000fe200078f08ff */
[----:B------:R-:W-:Y:S01]  /*0680*/  VOTEU.ALL UP3, P1 ;  /* 0x00000000003f7886 */ /* 0x000fe20000860000 */
[----:B------:R-:W4:Y:S01]  /*0690*/  @!UP1 S2UR UR11, SR_CgaCtaId ;  /* 0x00000000000b99c3 */ /* 0x000f220000008800 */
[----:B------:R-:W-:Y:S01]  /*06a0*/  @!UP1 UMOV UR10, 0x400 ;  /* 0x00000400000a9882 */ /* 0x000fe20000000000 */
[----:B------:R-:W-:Y:S01]  /*06b0*/  LOP3.LUT R9, R0, 0xfffffffe, RZ, 0xc0, !PT ;  /* 0xfffffffe00097812 */ /* 0x000fe200078ec0ff */
[----:B------:R-:W-:Y:S01]  /*06c0*/  VOTEU.ALL UP4, P1 ;  /* 0x00000000003f7886 */ /* 0x000fe20000880000 */
[C---:B------:R-:W-:Y:S01]  /*06d0*/  LOP3.LUT R17, R8.reuse, 0xc, R7, 0x78, !PT ;  /* 0x0000000c08117812 */ /* 0x040fe200078e7807 */
[----:B-1----:R-:W-:Y:S01]  /*06e0*/  IMAD.MOV R14, RZ, RZ, -R11 ;  /* 0x000000ffff0e7224 */ /* 0x002fe200078e0a0b */
[----:B------:R-:W-:Y:S01]  /*06f0*/  VOTEU.ALL UP5, P1 ;  /* 0x00000000003f7886 */ /* 0x000fe200008a0000 */
[----:B------:R-:W-:Y:S01]  /*0700*/  IMAD.IADD R9, R8, 0x1, -R9 ;  /* 0x0000000108097824 */ /* 0x000fe200078e0a09 */
[----:B-----5:R-:W-:Y:S01]  /*0710*/  I2FP.F32.U32 R0, R4 ;  /* 0x0000000400007245 */ /* 0x020fe20000201000 */
[----:B0-----:R-:W-:Y:S01]  /*0720*/  IMAD R14, R13, R14, UR15 ;  /* 0x0000000f0d0e7e24 */ /* 0x001fe2000f8e020e */
[----:B------:R-:W0:Y:S01]  /*0730*/  LDC R8, c[0x0][0x140] ;  /* 0x00005000ff087b82 */ /* 0x000e220000000800 */
[----:B------:R1:W-:Y:S02]  /*0740*/  STL [R1+0x80], R17 ;  /* 0x0000801101007387 */ /* 0x0003e40000100800 */
[----:B------:R-:W-:Y:S01]  /*0750*/  FMUL R0, R0, UR4 ;  /* 0x0000000400007c20 */ /* 0x000fe20008400000 */
[----:B------:R-:W-:Y:S01]  /*0760*/  ISETP.NE.AND P2, PT, R9, R14, PT ;  /* 0x0000000e0900720c */ /* 0x000fe20003f45270 */
[----:B------:R-:W-:Y:S01]  /*0770*/  UMOV UR4, 0x20 ;  /* 0x0000002000047882 */ /* 0x000fe20000000000 */
[----:B--2---:R-:W-:-:S02]  /*0780*/  @!UP0 ULEA UR7, UR8, UR7, 0x18 ;  /* 0x0000000708078291 */ /* 0x004fc4000f8ec03f */
[----:B------:R-:W-:-:S04]  /*0790*/  @!UP0 UIADD3 UR4, -UR4, 0x100000, URZ ;  /* 0x0010000004048890 */ /* 0x000fc8000fffe13f */
[----:B------:R-:W-:Y:S02]  /*07a0*/  @!UP0 USHF.L.U32 UR5, UR4, 0xb, URZ ;  /* 0x0000000b04058899 */ /* 0x000fe4000800063f */
[----:B------:R-:W-:Y:S01]  /*07b0*/  @!UP0 USHF.L.U32 UR4, UR4, 0x1, URZ ;  /* 0x0000000104048899 */ /* 0x000fe2000800063f */
[----:B------:R-:W2:Y:S01]  /*07c0*/  F2I.U32.TRUNC.NTZ R0, R0 ;  /* 0x0000000000007305 */ /* 0x000ea2000020f000 */
[----:B------:R-:W-:-:S04]  /*07d0*/  @!UP1 UIADD3 UR8, -UR9, 0x100000, URZ ;  /* 0x0010000009089890 */ /* 0x000fc8000fffe13f */
[----:B------:R-:W-:Y:S02]  /*07e0*/  @!UP1 USHF.L.U32 UR9, UR8, 0xb, URZ ;  /* 0x0000000b08099899 */ /* 0x000fe4000800063f */
[----:B------:R-:W-:Y:S01]  /*07f0*/  @!UP1 USHF.L.U32 UR8, UR8, 0x1, URZ ;  /* 0x0000000108089899 */ /* 0x000fe2000800063f */
[----:B------:R-:W-:Y:S01]  /*0800*/  VOTEU.ALL UP0, P0 ;  /* 0x00000000003f7886 */ /* 0x000fe20000000000 */
[----:B----4-:R-:W-:Y:S01]  /*0810*/  @!UP1 ULEA UR10, UR11, UR10, 0x18 ;  /* 0x0000000a0b0a9291 */ /* 0x010fe2000f8ec03f */
[----:B------:R-:W-:Y:S01]  /*0820*/  VOTEU.ALL UP1, P0 ;  /* 0x00000000003f7886 */ /* 0x000fe20000020000 */
[----:B------:R-:W-:-:S04]  /*0830*/  LOP3.LUT P0, RZ, R3, 0x7, RZ, 0xc0, !PT ;  /* 0x0000000703ff7812 */ /* 0x000fc8000780c0ff */
[C---:B------:R-:W-:Y:S01]  /*0840*/  ISETP.LT.U32.AND P0, PT, R17.reuse, 0x4, !P0 ;  /* 0x000000041100780c */ /* 0x040fe20004701070 */
[----:B------:R-:W4:Y:S02]  /*0850*/  FENCE.VIEW.ASYNC.S ;  /* 0x00000000000073c6 */ /* 0x000f240000000000 */
[----:B----4-:R1:W4:Y:S01]  /*0860*/  @!UP0 SYNCS.EXCH.64 URZ, [UR7+0x80], UR4 ;  /* 0x00008004073f85b2 */ /* 0x0103220008000100 */
[----:B--2---:R-:W-:Y:S01]  /*0870*/  IMAD.MOV R16, RZ, RZ, -R0 ;  /* 0x000000ffff107224 */ /* 0x004fe200078e0a00 */
[----:B------:R-:W-:Y:S02]  /*0880*/  @P2 LEA.HI R0, R17, R17, RZ, 0x1 ;  /* 0x0000001111002211 */ /* 0x000fe400078f08ff */
[----:B0-----:R-:W-:Y:S01]  /*0890*/  ISETP.EQ.U32.AND P1, PT, R8, 0x1, PT ;  /* 0x000000010800780c */ /* 0x001fe20003f22070 */
[----:B---3--:R-:W-:Y:S01]  /*08a0*/  IMAD R7, R15, R16, R4 ;  /* 0x000000100f077224 */ /* 0x008fe200078e0204 */
[----:B------:R-:W-:-:S04]  /*08b0*/  @P2 SHF.R.S32.HI R0, RZ, 0x1, R0 ;  /* 0x00000001ff002819 */ /* 0x000fc80000011400 */
[----:B------:R-:W-:Y:S01]  /*08c0*/  @P2 ISETP.NE.AND P4, PT, R0, R7, PT ;  /* 0x000000070000220c */ /* 0x000fe20003f85270 */
[----:B------:R-:W-:Y:S01]  /*08d0*/  IMAD.MOV.U32 R0, RZ, RZ, 0x1 ;  /* 0x00000001ff007424 */ /* 0x000fe200078e00ff */
[----:B------:R-:W-:Y:S02]  /*08e0*/  SEL R7, RZ, 0x1, !P0 ;  /* 0x00000001ff077807 */ /* 0x000fe40004000000 */
[----:B------:R-:W-:Y:S01]  /*08f0*/  @P2 SEL R0, RZ, 0x1, P4 ;  /* 0x00000001ff002807 */ /* 0x000fe20002000000 */
[----:B------:R1:W0:Y:S01]  /*0900*/  @!UP1 SYNCS.EXCH.64 URZ, [UR7+0x88], UR4 ;  /* 0x00008804073f95b2 */ /* 0x0002220008000100 */
[----:B------:R-:W-:Y:S02]  /*0910*/  NOP ;  /* 0x0000000000007918 */ /* 0x000fe40000000000 */
[----:B------:R-:W-:-:S05]  /*0920*/  LOP3.LUT R0, R0, R7, RZ, 0xc0, !PT ;  /* 0x0000000700007212 */ /* 0x000fca00078ec0ff */
[----:B------:R1:W-:Y:S01]  /*0930*/  STL [R1+0x78], R0 ;  /* 0x0000780001007387 */ /* 0x0003e20000100800 */
[----:B------:R1:W2:Y:S01]  /*0940*/  @!UP2 SYNCS.EXCH.64 URZ, [UR10+0x60], UR8 ;  /* 0x000060080a3fa5b2 */ /* 0x0002a20008000100 */
[----:B------:R1:W3:Y:S01]  /*0950*/  @!UP3 SYNCS.EXCH.64 URZ, [UR10+0x68], UR8 ;  /* 0x000068080a3fb5b2 */ /* 0x0002e20008000100 */
[----:B------:R1:W0:Y:S01]  /*0960*/  @!UP4 SYNCS.EXCH.64 URZ, [UR10+0x70], UR8 ;  /* 0x000070080a3fc5b2 */ /* 0x0002220008000100 */
[----:B------:R1:W0:Y:S01]  /*0970*/  @!UP5 SYNCS.EXCH.64 URZ, [UR10+0x78], UR8 ;  /* 0x000078080a3fd5b2 */ /* 0x0002220008000100 */
[----:B------:R-:W-:Y:S01]  /*0980*/  NOP ;  /* 0x0000000000007918 */ /* 0x000fe20000000000 */
[----:B----4-:R-:W-:Y:S05]  /*0990*/  @!P1 BRA `(.L_x_3) ;  /* 0x0000000000089947 */ /* 0x010fea0003800000 */
[----:B0-23--:R-:W-:Y:S01]  /*09a0*/  UCGABAR_ARV ;  /* 0x00000000000079c7 */ /* 0x00dfe20008000000 */
[----:B------:R-:W-:Y:S05]  /*09b0*/  BRA `(.L_x_4) ;  /* 0x0000000000047947 */ /* 0x000fea0003800000 */
.L_x_3:
[----:B0-23--:R-:W-:Y:S01]  /*09c0*/  NOP ;  /* 0x0000000000007918 */ /* 0x00dfe20000000000 */
.L_x_4:
[----:B-1----:R-:W-:Y:S01]  /*09d0*/  ULDC.64 UR4, c[0x0][0x598] ;  /* 0x0001660000047ab9 */ /* 0x002fe20000000a00 */
[----:B------:R-:W-:Y:S01]  /*09e0*/  ULDC.64 UR20, c[0x0][0x208] ;  /* 0x0000820000147ab9 */ /* 0x000fe20000000a00 */
[----:B------:R-:W-:-:S04]  /*09f0*/  ISETP.NE.U32.AND P0, PT, RZ, UR4, PT ;  /* 0x00000004ff007c0c */ /* 0x000fc8000bf05070 */
[----:B------:R-:W-:-:S13]  /*0a00*/  ISETP.NE.AND.EX P0, PT, RZ, UR5, PT, P0 ;  /* 0x00000005ff007c0c */ /* 0x000fda000bf05300 */
[----:B------:R-:W-:Y:S05]  /*0a10*/  @!P0 BRA `(.L_x_5) ;  /* 0x0000000000208947 */ /* 0x000fea0003800000 */
[----:B------:R-:W0:Y:S02]  /*0a20*/  LDC.64 R6, c[0x0][0x598] ;  /* 0x00016600ff067b82 */ /* 0x000e240000000a00 */
[----:B0-----:R-:W2:Y:S02]  /*0a30*/  LDG.E.64 R6, desc[UR20][R6.64] ;  /* 0x0000001406067981 */ /* 0x001ea4000c1e1b00 */
[----:B--2---:R-:W-:-:S04]  /*0a40*/  ISETP.NE.U32.AND P0, PT, R6, RZ, PT ;  /* 0x000000ff0600720c */ /* 0x004fc80003f05070 */
[----:B------:R-:W-:-:S13]  /*0a50*/  ISETP.NE.AND.EX P0, PT, R7, RZ, PT, P0 ;  /* 0x000000ff0700720c */ /* 0x000fda0003f05300 */
[----:B------:R-:W-:Y:S05]  /*0a60*/  @!P0 BRA `(.L_x_5) ;  /* 0x00000000000c8947 */ /* 0x000fea0003800000 */
[----:B------:R-:W2:Y:S02]  /*0a70*/  LD.E R6, desc[UR20][R6.64] ;  /* 0x0000001406067980 */ /* 0x000ea4000c101900 */
[----:B--2---:R-:W-:Y:S01]  /*0a80*/  R2UR UR25, R6 ;  /* 0x00000000061972ca */ /* 0x004fe200000e0000 */
[----:B------:R-:W-:-:S14]  /*0a90*/  BRA `(.L_x_6) ;  /* 0x0000000000247947 */ /* 0x000fdc0003800000 */
.L_x_5:
[----:B------:R-:W-:Y:S02]  /*0aa0*/  ULDC.64 UR4, c[0x0][0x588] ;  /* 0x0001620000047ab9 */ /* 0x000fe40000000a00 */
[----:B------:R-:W-:-:S04]  /*0ab0*/  ISETP.NE.U32.AND P0, PT, RZ, UR4, PT ;  /* 0x00000004ff007c0c */ /* 0x000fc8000bf05070 */
[----:B------:R-:W-:-:S13]  /*0ac0*/  ISETP.NE.AND.EX P0, PT, RZ, UR5, PT, P0 ;  /* 0x00000005ff007c0c */ /* 0x000fda000bf05300 */
[----:B------:R-:W-:Y:S05]  /*0ad0*/  @!P0 BRA `(.L_x_7) ;  /* 0x0000000000108947 */ /* 0x000fea0003800000 */
[----:B------:R-:W0:Y:S02]  /*0ae0*/  LDC.64 R6, c[0x0][0x588] ;  /* 0x00016200ff067b82 */ /* 0x000e240000000a00 */
[----:B0-----:R-:W2:Y:S02]  /*0af0*/  LDG.E R6, desc[UR20][R6.64] ;  /* 0x0000001406067981 */ /* 0x001ea4000c1e1900 */
[----:B--2---:R-:W-:Y:S01]  /*0b00*/  R2UR UR25, R6 ;  /* 0x00000000061972ca */ /* 0x004fe200000e0000 */
[----:B------:R-:W-:-:S14]  /*0b10*/  BRA `(.L_x_6) ;  /* 0x0000000000047947 */ /* 0x000fdc0003800000 */
.L_x_7:
[----:B------:R-:W-:-:S05]  /*0b20*/  ULDC UR25, c[0x0][0x580] ;  /* 0x0001600000197ab9 */ /* 0x000fca0000000800 */
.L_x_6:
[----:B------:R-:W-:Y:S02]  /*0b30*/  ULDC.64 UR4, c[0x0][0x5a0] ;  /* 0x0001680000047ab9 */ /* 0x000fe40000000a00 */
        /* <DEDUP_REMOVED lines=11> */
.L_x_8:
        /* <DEDUP_REMOVED lines=8> */
.L_x_10:
[----:B------:R-:W-:-:S05]  /*0c70*/  ULDC UR26, c[0x0][0x584] ;  /* 0x00016100001a7ab9 */ /* 0x000fca0000000800 */
.L_x_9:
[----:B------:R-:W0:Y:S01]  /*0c80*/  LDC R0, c[0x0][0x65c] ;  /* 0x00019700ff007b82 */ /* 0x000e220000000800 */
[----:B------:R-:W-:Y:S01]  /*0c90*/  IMAD.U32 R6, RZ, RZ, UR15 ;  /* 0x0000000fff067e24 */ /* 0x000fe2000f8e00ff */
[----:B------:R-:W-:Y:S01]  /*0ca0*/  UISETP.NE.AND UP0, UPT, UR14, 0x2, UPT ;  /* 0x000000020e00788c */ /* 0x000fe2000bf05270 */
[----:B------:R-:W-:Y:S01]  /*0cb0*/  IMAD.MOV.U32 R7, RZ, RZ, RZ ;  /* 0x000000ffff077224 */ /* 0x000fe200078e00ff */
[----:B------:R-:W-:Y:S01]  /*0cc0*/  ULDC UR7, c[0x0][0x28c] ;  /* 0x0000a30000077ab9 */ /* 0x000fe20000000800 */
[----:B------:R-:W-:Y:S01]  /*0cd0*/  UMOV UR5, URZ ;  /* 0x0000003f00057c82 */ /* 0x000fe20008000000 */
[----:B------:R-:W-:Y:S02]  /*0ce0*/  UIADD3 UR7, UR7, 0x1f, URZ ;  /* 0x0000001f07077890 */ /* 0x000fe4000fffe03f */
[----:B------:R-:W-:Y:S01]  /*0cf0*/  PLOP3.LUT P0, PT, PT, PT, UP0, 0x80, 0x0 ;  /* 0x000000000000781c */ /* 0x000fe20003f0f008 */
[----:B------:R-:W-:Y:S01]  /*0d00*/  UMOV UR4, URZ ;  /* 0x0000003f00047c82 */ /* 0x000fe20008000000 */
[----:B------:R-:W-:Y:S01]  /*0d10*/  USHF.R.S32.HI UR10, URZ, 0x1f, UR7 ;  /* 0x0000001f3f0a7899 */ /* 0x000fe20008011407 */
[----:B------:R-:W-:-:S03]  /*0d20*/  ULDC.64 UR18, c[0x0][0x650] ;  /* 0x0001940000127ab9 */ /* 0x000fc60000000a00 */
[----:B------:R-:W-:-:S04]  /*0d30*/  ULEA.HI UR10, UR10, UR7, URZ, 0x5 ;  /* 0x000000070a0a7291 */ /* 0x000fc8000f8f283f */
[----:B------:R-:W-:Y:S01]  /*0d40*/  USHF.R.S32.HI UR14, URZ, 0x5, UR10 ;  /* 0x000000053f0e7899 */ /* 0x000fe2000801140a */
[----:B0-----:R-:W-:-:S13]  /*0d50*/  ISETP.NE.AND P2, PT, R0, 0x1, PT ;  /* 0x000000010000780c */ /* 0x001fda0003f45270 */
[----:B------:R-:W0:Y:S01]  /*0d60*/  @P2 LDC R9, c[0x0][0x10] ;  /* 0x00000400ff092b82 */ /* 0x000e220000000800 */
[----:B------:R-:W-:-:S07]  /*0d70*/  @P2 IMAD.MOV.U32 R5, RZ, RZ, RZ ;  /* 0x000000ffff052224 */ /* 0x000fce00078e00ff */
[----:B------:R-:W1:Y:S01]  /*0d80*/  @!P2 LDC R11, c[0x0][0xc] ;  /* 0x00000300ff0bab82 */ /* 0x000e620000000800 */
[----:B------:R-:W-:Y:S01]  /*0d90*/  ULDC UR8, c[0x0][0xc] ;  /* 0x0000030000087ab9 */ /* 0x000fe20000000800 */
[----:B------:R-:W-:Y:S01]  /*0da0*/  ULDC UR9, c[0x0][0x10] ;  /* 0x0000040000097ab9 */ /* 0x000fe20000000800 */
[----:B------:R-:W-:Y:S01]  /*0db0*/  ULDC UR7, c[0x0][0x14] ;  /* 0x0000050000077ab9 */ /* 0x000fe20000000800 */
[----:B------:R-:W-:-:S04]  /*0dc0*/  UIMAD.WIDE.U32 UR8, UR8, UR9, URZ ;  /* 0x00000009080872a5 */ /* 0x000fc8000f8e003f */
[----:B------:R-:W-:Y:S01]  /*0dd0*/  UIMAD.WIDE.U32 UR22, UR8, UR7, URZ ;  /* 0x00000007081672a5 */ /* 0x000fe2000f8e003f */
[----:B0-----:R-:W-:Y:S01]  /*0de0*/  @P2 IMAD.WIDE.U32 R8, R9, UR15, R4 ;  /* 0x0000000f09082c25 */ /* 0x001fe2000f8e0004 */
[----:B------:R-:W-:-:S03]  /*0df0*/  UIMAD UR15, UR9, UR7, URZ ;  /* 0x00000007090f72a4 */ /* 0x000fc6000f8e023f */
[----:B------:R-:W-:Y:S01]  /*0e00*/  @P2 IMAD.MOV.U32 R13, RZ, RZ, R8 ;  /* 0x000000ffff0d2224 */ /* 0x000fe200078e0008 */
[----:B------:R-:W-:Y:S01]  /*0e10*/  UIADD3 UR15, UR23, UR15, URZ ;  /* 0x0000000f170f7290 */ /* 0x000fe2000fffe03f */
[----:B-1----:R-:W-:-:S04]  /*0e20*/  @!P2 IMAD.WIDE.U32 R6, R4, R11, R6 ;  /* 0x0000000b0406a225 */ /* 0x002fc800078e0006 */
[----:B------:R-:W-:Y:S02]  /*0e30*/  @P2 IMAD.MOV.U32 R11, RZ, RZ, RZ ;  /* 0x000000ffff0b2224 */ /* 0x000fe400078e00ff */
[----:B------:R-:W-:Y:S02]  /*0e40*/  @!P2 IMAD.MOV.U32 R13, RZ, RZ, R6 ;  /* 0x000000ffff0da224 */ /* 0x000fe400078e0006 */
[----:B------:R-:W-:Y:S02]  /*0e50*/  @P2 IMAD.IADD R10, R9, 0x1, R11 ;  /* 0x00000001090a2824 */ /* 0x000fe400078e020b */
[----:B------:R-:W-:Y:S01]  /*0e60*/  @!P2 IMAD.MOV.U32 R10, RZ, RZ, R7 ;  /* 0x000000ffff0aa224 */ /* 0x000fe200078e0007 */
[----:B------:R0:W-:Y:S01]  /*0e70*/  STL [R1+0x88], R13 ;  /* 0x0000880d01007387 */ /* 0x0001e20000100800 */
[----:B------:R-:W-:Y:S02]  /*0e80*/  IMAD.MOV.U32 R17, RZ, RZ, R13 ;  /* 0x000000ffff117224 */ /* 0x000fe400078e000d */
[----:B------:R-:W-:Y:S01]  /*0e90*/  IMAD.MOV.U32 R22, RZ, RZ, R10 ;  /* 0x000000ffff167224 */ /* 0x000fe200078e000a */
[----:B------:R0:W-:Y:S01]  /*0ea0*/  STL [R1+0x84], R10 ;  /* 0x0000840a01007387 */ /* 0x0001e20000100800 */
[----:B------:R-:W-:Y:S05]  /*0eb0*/  @P0 BRA `(.L_x_11) ;  /* 0x0000000000280947 */ /* 0x000fea0003800000 */
[----:B------:R-:W-:Y:S01]  /*0ec0*/  IADD3 R17, P0, R17, UR22, RZ ;  /* 0x0000001611117c10 */ /* 0x000fe2000ff1e0ff */
[----:B------:R-:W-:Y:S02]  /*0ed0*/  UISETP.GE.U32.AND UP0, UPT, UR14, 0x5, UPT ;  /* 0x000000050e00788c */ /* 0x000fe4000bf06070 */
[----:B------:R-:W-:Y:S01]  /*0ee0*/  UIMAD.WIDE.U32 UR4, UR14, -0x33333333, URZ ;  /* 0xcccccccd0e0478a5 */ /* 0x000fe2000f8e003f */
[----:B------:R-:W-:Y:S01]  /*0ef0*/  IADD3.X R22, R22, UR15, RZ, P0, !PT ;  /* 0x0000000f16167c10 */ /* 0x000fe200087fe4ff */
[----:B------:R1:W-:Y:S02]  /*0f00*/  STL [R1+0x88], R17 ;  /* 0x0000881101007387 */ /* 0x0003e40000100800 */
[----:B------:R-:W-:Y:S02]  /*0f10*/  USHF.R.U32.HI UR5, URZ, 0x2, UR5 ;  /* 0x000000023f057899 */ /* 0x000fe40008011605 */
[----:B------:R1:W-:Y:S01]  /*0f20*/  STL [R1+0x84], R22 ;  /* 0x0000841601007387 */ /* 0x0003e20000100800 */
[----:B------:R-:W-:-:S02]  /*0f30*/  UMOV UR4, URZ ;  /* 0x0000003f00047c82 */ /* 0x000fc40008000000 */
[----:B------:R-:W-:Y:S02]  /*0f40*/  @UP0 ULOP3.LUT UR4, UR5, 0x1, URZ, 0xc0, !UPT ;  /* 0x0000000105040892 */ /* 0x000fe4000f8ec03f */
[----:B------:R-:W-:-:S12]  /*0f50*/  UIMAD UR5, UR5, -0x5, UR14 ;  /* 0xfffffffb050578a4 */ /* 0x000fd8000f8e020e */
.L_x_11:
[----:B------:R-:W-:Y:S01]  /*0f60*/  IMAD.MOV.U32 R8, RZ, RZ, -0x1 ;  /* 0xffffffffff087424 */ /* 0x000fe200078e00ff */
[----:B------:R-:W-:Y:S01]  /*0f70*/  ISETP.GE.U32.AND P0, PT, R17, UR18, PT ;  /* 0x0000001211007c0c */ /* 0x000fe2000bf06070 */
[----:B------:R-:W-:Y:S01]  /*0f80*/  IMAD.MOV.U32 R6, RZ, RZ, -0x1 ;  /* 0xffffffffff067424 */ /* 0x000fe200078e00ff */
[----:B------:R-:W-:Y:S01]  /*0f90*/  PRMT R0, RZ, 0x7610, R0 ;  /* 0x00007610ff007816 */ /* 0x000fe20000000000 */
[----:B------:R-:W-:Y:S01]  /*0fa0*/  IMAD.MOV.U32 R7, RZ, RZ, -0x1 ;  /* 0xffffffffff077424 */ /* 0x000fe200078e00ff */
[----:B------:R2:W-:Y:S01]  /*0fb0*/  STL [R1+0x8c], R8 ;  /* 0x00008c0801007387 */ /* 0x0005e20000100800 */
[----:B------:R-:W-:-:S03]  /*0fc0*/  ISETP.GE.U32.AND.EX P0, PT, R22, UR19, PT, P0 ;  /* 0x0000001316007c0c */ /* 0x000fc6000bf06100 */
[----:B------:R2:W-:Y:S04]  /*0fd0*/  STL [R1+0x7c], R6 ;  /* 0x00007c0601007387 */ /* 0x0005e80000100800 */
[----:B------:R2:W-:Y:S06]  /*0fe0*/  STL [R1+0x90], R7 ;  /* 0x0000900701007387 */ /* 0x0005ec0000100800 */
[----:B------:R-:W-:Y:S05]  /*0ff0*/  @P0 BRA `(.L_x_12) ;  /* 0x0000000400380947 */ /* 0x000fea0003800000 */
[----:B------:R-:W3:Y:S01]  /*1000*/  LDC.64 R18, c[0x0][0x628] ;  /* 0x00018a00ff127b82 */ /* 0x000ee20000000a00 */
[----:B--2---:R-:W-:Y:S02]  /*1010*/  IMAD.MOV.U32 R6, RZ, RZ, R17 ;  /* 0x000000ffff067224 */ /* 0x004fe400078e0011 */
[----:B------:R-:W-:-:S05]  /*1020*/  IMAD.MOV.U32 R7, RZ, RZ, R22 ;  /* 0x000000ffff077224 */ /* 0x000fca00078e0016 */
[----:B------:R-:W2:Y:S08]  /*1030*/  LDC R0, c[0x0][0x630] ;  /* 0x00018c00ff007b82 */ /* 0x000eb00000000800 */
[----:B------:R-:W4:Y:S01]  /*1040*/  LDC.64 R20, c[0x0][0x620] ;  /* 0x00018800ff147b82 */ /* 0x000f220000000a00 */
[----:B---3--:R-:W-:-:S04]  /*1050*/  ISETP.NE.U32.AND P0, PT, R18, RZ, PT ;  /* 0x000000ff1200720c */ /* 0x008fc80003f05070 */
[----:B------:R-:W-:-:S13]  /*1060*/  ISETP.NE.AND.EX P0, PT, R19, RZ, PT, P0 ;  /* 0x000000ff1300720c */ /* 0x000fda0003f05300 */
[----:B--2-4-:R-:W-:Y:S05]  /*1070*/  @!P0 BRA `(.L_x_13) ;  /* 0x0000000000288947 */ /* 0x014fea0003800000 */
[----:B------:R-:W2:Y:S02]  /*1080*/  LDC R11, c[0x0][0x634] ;  /* 0x00018d00ff0b7b82 */ /* 0x000ea40000000800 */
[----:B--2---:R-:W-:-:S05]  /*1090*/  IADD3 R11, P0, R17, R11, RZ ;  /* 0x0000000b110b7210 */ /* 0x004fca0007f1e0ff */
[----:B0-----:R-:W-:-:S04]  /*10a0*/  IMAD.X R13, RZ, RZ, R22, P0 ;  /* 0x000000ffff0d7224 */ /* 0x001fc800000e0616 */
[----:B------:R-:W-:-:S04]  /*10b0*/  IMAD.WIDE.U32 R6, R13, R18, RZ ;  /* 0x000000120d067225 */ /* 0x000fc800078e00ff */
[----:B------:R-:W-:-:S04]  /*10c0*/  IMAD.WIDE.U32 R8, P0, R11, R19, R6 ;  /* 0x000000130b087225 */ /* 0x000fc80007800006 */
[----:B------:R-:W-:-:S04]  /*10d0*/  IMAD.WIDE.U32 R6, R11, R18, RZ ;  /* 0x000000120b067225 */ /* 0x000fc800078e00ff */
[----:B------:R-:W-:Y:S01]  /*10e0*/  IMAD.X R11, RZ, RZ, RZ, P0 ;  /* 0x000000ffff0b7224 */ /* 0x000fe200000e06ff */
[----:B------:R-:W-:Y:S01]  /*10f0*/  IADD3 RZ, P0, R7, R8, RZ ;  /* 0x0000000807ff7210 */ /* 0x000fe20007f1e0ff */
[----:B------:R-:W-:-:S04]  /*1100*/  IMAD.MOV.U32 R10, RZ, RZ, R9 ;  /* 0x000000ffff0a7224 */ /* 0x000fc800078e0009 */
[----:B------:R-:W-:-:S08]  /*1110*/  IMAD.WIDE.U32.X R6, R13, R19, R10, P0 ;  /* 0x000000130d067225 */ /* 0x000fd000000e040a */
.L_x_13:
[-CC-:B------:R-:W-:Y:S01]  /*1120*/  SHF.R.U64 R27, R6, R0.reuse, R7.reuse ;  /* 0x00000000061b7219 */ /* 0x180fe20000001207 */
[----:B------:R-:W2:Y:S01]  /*1130*/  LDC.64 R24, c[0x0][0x640] ;  /* 0x00019000ff187b82 */ /* 0x000ea20000000a00 */
[----:B------:R-:W-:Y:S01]  /*1140*/  SHF.R.U32.HI R0, RZ, R0, R7 ;  /* 0x00000000ff007219 */ /* 0x000fe20000011607 */
[----:B------:R-:W-:Y:S01]  /*1150*/  IMAD.MOV.U32 R6, RZ, RZ, R17 ;  /* 0x000000ffff067224 */ /* 0x000fe200078e0011 */
[----:B------:R-:W-:-:S05]  /*1160*/  IADD3 R9, P0, RZ, -R27, RZ ;  /* 0x8000001bff097210 */ /* 0x000fca0007f1e0ff */
[----:B------:R-:W3:Y:S01]  /*1170*/  LDC R8, c[0x0][0x618] ;  /* 0x00018600ff087b82 */ /* 0x000ee20000000800 */
[----:B------:R-:W-:-:S04]  /*1180*/  IMAD.X R7, RZ, RZ, ~R0, P0 ;  /* 0x000000ffff077224 */ /* 0x000fc800000e0e00 */
[-C--:B------:R-:W-:Y:S02]  /*1190*/  IMAD R0, R7, R20.reuse, RZ ;  /* 0x0000001407007224 */ /* 0x080fe400078e02ff */
[----:B------:R-:W-:Y:S01]  /*11a0*/  IMAD.MOV.U32 R7, RZ, RZ, R22 ;  /* 0x000000ffff077224 */ /* 0x000fe200078e0016 */
[----:B------:R-:W4:Y:S01]  /*11b0*/  LDC R11, c[0x0][0x608] ;  /* 0x00018200ff0b7b82 */ /* 0x000f220000000800 */
[----:B-1----:R-:W-:Y:S02]  /*11c0*/  IMAD.MOV.U32 R22, RZ, RZ, 0x1 ;  /* 0x00000001ff167424 */ /* 0x002fe400078e00ff */
[----:B------:R-:W-:-:S04]  /*11d0*/  IMAD.WIDE.U32 R6, R9, R20, R6 ;  /* 0x0000001409067225 */ /* 0x000fc800078e0006 */
[----:B------:R-:W-:Y:S01]  /*11e0*/  IMAD R9, R9, R21, R0 ;  /* 0x0000001509097224 */ /* 0x000fe200078e0200 */
[----:B------:R-:W1:Y:S01]  /*11f0*/  LDC R23, c[0x0][0x658] ;  /* 0x00019600ff177b82 */ /* 0x000e620000000800 */
[----:B--2---:R-:W-:Y:S01]  /*1200*/  ISETP.NE.U32.AND P0, PT, R24, RZ, PT ;  /* 0x000000ff1800720c */ /* 0x004fe20003f05070 */
[----:B------:R-:W-:Y:S02]  /*1210*/  IMAD.MOV.U32 R0, RZ, RZ, -0x1 ;  /* 0xffffffffff007424 */ /* 0x000fe400078e00ff */
[----:B------:R-:W-:Y:S01]  /*1220*/  IMAD.IADD R7, R7, 0x1, R9 ;  /* 0x0000000107077824 */ /* 0x000fe200078e0209 */
[----:B------:R-:W-:-:S03]  /*1230*/  ISETP.NE.AND.EX P0, PT, R25, RZ, PT, P0 ;  /* 0x000000ff1900720c */ /* 0x000fc60003f05300 */
[----:B------:R-:W2:Y:S01]  /*1240*/  LDC R21, c[0x0][0x600] ;  /* 0x00018000ff157b82 */ /* 0x000ea20000000800 */
[-CC-:B---3--:R-:W-:Y:S02]  /*1250*/  SHF.R.U64 R19, R6, R8.reuse, R7.reuse ;  /* 0x0000000806137219 */ /* 0x188fe40000001207 */
[----:B------:R-:W-:-:S05]  /*1260*/  SHF.R.U32.HI R6, RZ, R8, R7 ;  /* 0x00000008ff067219 */ /* 0x000fca0000011607 */
[----:B------:R-:W3:Y:S01]  /*1270*/  LDC R18, c[0x0][0x648] ;  /* 0x00019200ff127b82 */ /* 0x000ee20000000800 */
[-CC-:B----4-:R-:W-:Y:S02]  /*1280*/  SHF.R.U64 R28, R19, R11.reuse, R6.reuse ;  /* 0x0000000b131c7219 */ /* 0x190fe40000001206 */
[----:B------:R-:W-:-:S05]  /*1290*/  SHF.R.U32.HI R6, RZ, R11, R6 ;  /* 0x0000000bff067219 */ /* 0x000fca0000011606 */
[----:B------:R-:W4:Y:S01]  /*12a0*/  LDC R20, c[0x0][0x638] ;  /* 0x00018e00ff147b82 */ /* 0x000f220000000800 */
[-CC-:B-1----:R-:W-:Y:S02]  /*12b0*/  SHF.R.U64 R30, R28, R23.reuse, R6.reuse ;  /* 0x000000171c1e7219 */ /* 0x182fe40000001206 */
[-C--:B------:R-:W-:Y:S02]  /*12c0*/  SHF.L.U32 R0, R0, R23.reuse, RZ ;  /* 0x0000001700007219 */ /* 0x080fe400000006ff */
[----:B------:R-:W-:Y:S01]  /*12d0*/  SHF.R.U32.HI R7, RZ, R23, R6 ;  /* 0x00000017ff077219 */ /* 0x000fe20000011606 */
[----:B------:R-:W-:Y:S01]  /*12e0*/  IMAD.MOV.U32 R6, RZ, RZ, R30 ;  /* 0x000000ffff067224 */ /* 0x000fe200078e001e */
[----:B0-----:R-:W-:Y:S01]  /*12f0*/  LOP3.LUT R13, RZ, R0, RZ, 0x33, !PT ;  /* 0x00000000ff0d7212 */ /* 0x001fe200078e33ff */
[----:B------:R-:W0:Y:S01]  /*1300*/  LDC R26, c[0x0][0x610] ;  /* 0x00018400ff1a7b82 */ /* 0x000e220000000800 */
[----:B------:R-:W-:Y:S05]  /*1310*/  @!P0 BRA `(.L_x_14) ;  /* 0x0000000000288947 */ /* 0x000fea0003800000 */
[----:B------:R-:W1:Y:S02]  /*1320*/  LDC R11, c[0x0][0x64c] ;  /* 0x00019300ff0b7b82 */ /* 0x000e640000000800 */
[----:B-1----:R-:W-:-:S05]  /*1330*/  IADD3 R11, P0, R30, R11, RZ ;  /* 0x0000000b1e0b7210 */ /* 0x002fca0007f1e0ff */
[----:B------:R-:W-:-:S04]  /*1340*/  IMAD.X R17, RZ, RZ, R7, P0 ;  /* 0x000000ffff117224 */ /* 0x000fc800000e0607 */
[----:B------:R-:W-:-:S04]  /*1350*/  IMAD.WIDE.U32 R6, R17, R24, RZ ;  /* 0x0000001811067225 */ /* 0x000fc800078e00ff */
[----:B------:R-:W-:-:S04]  /*1360*/  IMAD.WIDE.U32 R8, P0, R11, R25, R6 ;  /* 0x000000190b087225 */ /* 0x000fc80007800006 */
[----:B------:R-:W-:-:S04]  /*1370*/  IMAD.WIDE.U32 R6, R11, R24, RZ ;  /* 0x000000180b067225 */ /* 0x000fc800078e00ff */
[----:B------:R-:W-:Y:S01]  /*1380*/  IMAD.X R11, RZ, RZ, RZ, P0 ;  /* 0x000000ffff0b7224 */ /* 0x000fe200000e06ff */
[----:B------:R-:W-:Y:S01]  /*1390*/  IADD3 RZ, P0, R7, R8, RZ ;  /* 0x0000000807ff7210 */ /* 0x000fe20007f1e0ff */
[----:B------:R-:W-:-:S04]  /*13a0*/  IMAD.MOV.U32 R10, RZ, RZ, R9 ;  /* 0x000000ffff0a7224 */ /* 0x000fc800078e0009 */
[----:B------:R-:W-:-:S08]  /*13b0*/  IMAD.WIDE.U32.X R6, R17, R25, R10, P0 ;  /* 0x0000001911067225 */ /* 0x000fd000000e040a */
.L_x_14:
[----:B---3--:R-:W-:Y:S01]  /*13c0*/  SHF.R.U64 R5, R6, R18, R7 ;  /* 0x0000001206057219 */ /* 0x008fe20000001207 */
[----:B--2---:R-:W-:Y:S01]  /*13d0*/  VIADD R6, R21, 0xffffffff ;  /* 0xffffffff15067836 */ /* 0x004fe20000000000 */
[----:B------:R-:W-:Y:S01]  /*13e0*/  SHF.L.U32 R0, R22, R23, RZ ;  /* 0x0000001716007219 */ /* 0x000fe200000006ff */
[----:B------:R-:W-:Y:S01]  /*13f0*/  @P2 IMAD R14, R15, R16, R4 ;  /* 0x000000100f0e2224 */ /* 0x000fe200078e0204 */
[----:B------:R-:W-:Y:S01]  /*1400*/  LOP3.LUT R13, R28, R13, RZ, 0xc0, !PT ;  /* 0x0000000d1c0d7212 */ /* 0x000fe200078ec0ff */
[----:B------:R-:W-:-:S04]  /*1410*/  IMAD.MOV R7, RZ, RZ, -R5 ;  /* 0x000000ffff077224 */ /* 0x000fc800078e0a05 */
[----:B------:R-:W-:Y:S01]  /*1420*/  IMAD R13, R0, R5, R13 ;  /* 0x00000005000d7224 */ /* 0x000fe200078e020d */
[----:B------:R-:W-:Y:S01]  /*1430*/  LOP3.LUT R5, R19, R6, RZ, 0xc0, !PT ;  /* 0x0000000613057212 */ /* 0x000fe200078ec0ff */
[----:B----4-:R-:W-:Y:S02]  /*1440*/  IMAD R0, R7, R20, R30 ;  /* 0x0000001407007224 */ /* 0x010fe400078e021e */
[----:B------:R-:W-:Y:S02]  /*1450*/  IMAD.MOV.U32 R6, RZ, RZ, 0x1 ;  /* 0x00000001ff067424 */ /* 0x000fe400078e00ff */
[----:B0-----:R-:W-:Y:S02]  /*1460*/  IMAD R4, R13, R26, R14 ;  /* 0x0000001a0d047224 */ /* 0x001fe400078e020e */
[----:B------:R-:W-:Y:S01]  /*1470*/  IMAD R5, R0, R21, R5 ;  /* 0x0000001500057224 */ /* 0x000fe200078e0205 */
[----:B------:R-:W-:-:S04]  /*1480*/  PRMT R0, R6, 0x7610, R0 ;  /* 0x0000761006007816 */ /* 0x000fc80000000000 */
[----:B------:R-:W-:Y:S02]  /*1490*/  SEL R6, R5, R4, !P2 ;  /* 0x0000000405067207 */ /* 0x000fe40005000000 */
[----:B------:R-:W-:-:S03]  /*14a0*/  SEL R4, R4, R5, !P2 ;  /* 0x0000000504047207 */ /* 0x000fc60005000000 */
[----:B------:R3:W-:Y:S04]  /*14b0*/  STL [R1+0x90], R6 ;  /* 0x0000900601007387 */ /* 0x0007e80000100800 */
[----:B------:R3:W-:Y:S04]  /*14c0*/  STL [R1+0x7c], R27 ;  /* 0x00007c1b01007387 */ /* 0x0007e80000100800 */
[----:B------:R3:W-:Y:S02]  /*14d0*/  STL [R1+0x8c], R4 ;  /* 0x00008c0401007387 */ /* 0x0007e40000100800 */
.L_x_12:
[----:B------:R-:W-:Y:S05]  /*14e0*/  @!P1 BRA `(.L_x_15) ;  /* 0x00000000000c9947 */ /* 0x000fea0003800000 */
[----:B------:R-:W-:Y:S01]  /*14f0*/  UCGABAR_WAIT ;  /* 0x0000000000007dc7 */ /* 0x000fe20008000000 */
[----:B------:R-:W-:Y:S01]  /*1500*/  CCTL.IVALL ;  /* 0x00000000ff00798f */ /* 0x000fe20002000000 */
[----:B------:R-:W-:Y:S05]  /*1510*/  BRA `(.L_x_16) ;  /* 0x0000000000047947 */ /* 0x000fea0003800000 */
.L_x_15:
[----:B------:R-:W-:Y:S06]  /*1520*/  BAR.SYNC.DEFER_BLOCKING 0x0 ;  /* 0x0000000000007b1d */ /* 0x000fec0000010000 */
.L_x_16:
[----:B------:R-:W-:Y:S05]  /*1530*/  @!P3 BRA `(.L_x_17) ;  /* 0x000000d800d8b947 */ /* 0x000fea0003800000 */
[----:B------:R-:W-:-:S06]  /*1540*/  UISETP.GT.U32.AND UP0, UPT, UR12, 0x1, UPT ;  /* 0x000000010c00788c */ /* 0x000fcc000bf04070 */
[----:B------:R-:W-:-:S13]  /*1550*/  PLOP3.LUT P0, PT, PT, PT, UP0, 0x80, 0x0 ;  /* 0x000000000000781c */ /* 0x000fda0003f0f008 */
[----:B------:R-:W-:Y:S05]  /*1560*/  @P0 EXIT ;  /* 0x000000000000094d */ /* 0x000fea0003800000 */
.L_x_18:
[----:B------:R-:W-:-:S08]  /*1570*/  NOP ;  /* 0x0000000000007918 */ /* 0x000fd00000000000 */
[----:B------:R-:W4:Y:S02]  /*1580*/  USETMAXREG.TRY_ALLOC.CTAPOOL UP0, 0xe8 ;  /* 0x000000e8000079c8 */ /* 0x000f240008000600 */
[----:B----4-:R-:W-:-:S13]  /*1590*/  PLOP3.LUT P0, PT, PT, PT, UP0, 0x80, 0x0 ;  /* 0x000000000000781c */ /* 0x010fda0003f0f008 */
[----:B------:R-:W-:Y:S05]  /*15a0*/  @!P0 BRA `(.L_x_18) ;  /* 0xfffffffc00f08947 */ /* 0x000fea000383ffff */
[----:B------:R-:W-:-:S13]  /*15b0*/  LOP3.LUT P0, RZ, R0, 0xff, RZ, 0xc0, !PT ;  /* 0x000000ff00ff7812 */ /* 0x000fda000780c0ff */
[----:B------:R-:W-:Y:S05]  /*15c0*/  @!P0 EXIT ;  /* 0x000000000000894d */ /* 0x000fea0003800000 */
[----:B------:R-:W4:Y:S01]  /*15d0*/  S2UR UR6, SR_CgaCtaId ;  /* 0x00000000000679c3 */ /* 0x000f220000008800 */
[CC--:B------:R-:W-:Y:S01]  /*15e0*/  LEA.HI R0, R12.reuse, R3.reuse, RZ, 0x2 ;  /* 0x000000030c007211 */ /* 0x0c0fe200078f10ff */
[----:B------:R-:W-:Y:S01]  /*15f0*/  UIADD3 UR7, UR17, -0x1, URZ ;  /* 0xffffffff11077890 */ /* 0x000fe2000fffe03f */
[----:B------:R-:W-:Y:S01]  /*1600*/  LEA.HI R3, R12, R3, RZ, 0x5 ;  /* 0x000000030c037211 */ /* 0x000fe200078f28ff */
[----:B------:R-:W-:Y:S01]  /*1610*/  UMOV UR12, 0x400 ;  /* 0x00000400000c7882 */ /* 0x000fe20000000000 */
[--C-:B------:R-:W-:Y:S01]  /*1620*/  SHF.R.S32.HI R2, RZ, 0x2, R0.reuse ;  /* 0x00000002ff027819 */ /* 0x100fe20000011400 */
[----:B------:R-:W-:Y:S01]  /*1630*/  UISETP.LT.AND UP0, UPT, UR14, 0x1, UPT ;  /* 0x000000010e00788c */ /* 0x000fe2000bf01270 */
[----:B------:R-:W-:Y:S01]  /*1640*/  SHF.R.S32.HI R5, RZ, 0x1f, R0 ;  /* 0x0000001fff057819 */ /* 0x000fe20000011400 */
[----:B------:R-:W-:Y:S02]  /*1650*/  ULOP3.LUT UR27, UR13, 0x1, URZ, 0xfc, !UPT ;  /* 0x000000010d1b7892 */ /* 0x000fe4000f8efc3f */
[----:B------:R-:W-:Y:S01]  /*1660*/  USEL UR16, UR14, 0x1, UP0 ;  /* 0x000000010e107887 */ /* 0x000fe20008000000 */
[----:B------:R-:W-:Y:S01]  /*1670*/  LEA.HI R5, R5, R2, RZ, 0x3 ;  /* 0x0000000205057211 */ /* 0x000fe200078f18ff */
[----:B------:R-:W-:-:S02]  /*1680*/  UISETP.NE.AND UP0, UPT, UR7, URZ, UPT ;  /* 0x0000003f0700728c */ /* 0x000fc4000bf05270 */
[----:B------:R-:W-:Y:S01]  /*1690*/  USHF.L.U32 UR28, UR14, 0x1, URZ ;  /* 0x000000010e1c7899 */ /* 0x000fe2000800063f */
[----:B------:R-:W-:Y:S01]  /*16a0*/  LOP3.LUT R5, R5, 0xfffffff8, RZ, 0xc0, !PT ;  /* 0xfffffff805057812 */ /* 0x000fe200078ec0ff */
[----:B------:R-:W-:Y:S02]  /*16b0*/  UIADD3 UR16, -UR16, UR14, URZ ;  /* 0x0000000e10107290 */ /* 0x000fe4000fffe13f */
[----:B------:R-:W-:Y:S02]  /*16c0*/  USEL UR30, URZ, 0x1, UP0 ;  /* 0x000000013f1e7887 */ /* 0x000fe40008000000 */
[----:B------:R-:W-:Y:S01]  /*16d0*/  IMAD.IADD R2, R2, 0x1, -R5 ;  /* 0x0000000102027824 */ /* 0x000fe200078e0a05 */
[----:B------:R-:W-:Y:S01]  /*16e0*/  SHF.R.S32.HI R5, RZ, 0x5, R3 ;  /* 0x00000005ff057819 */ /* 0x000fe20000011403 */
[----:B----4-:R-:W-:-:S03]  /*16f0*/  ULEA UR12, UR6, UR12, 0x18 ;  /* 0x0000000c060c7291 */ /* 0x010fc6000f8ec03f */
[--C-:B------:R-:W-:Y:S01]  /*1700*/  SHF.R.S32.HI R3, RZ, 0x1f, R2.reuse ;  /* 0x0000001fff037819 */ /* 0x100fe20000011402 */
[----:B------:R-:W-:Y:S01]  /*1710*/  USHF.L.U32 UR6, UR7, 0x3, URZ ;  /* 0x0000000307067899 */ /* 0x000fe2000800063f */
[C-C-:B------:R-:W-:Y:S01]  /*1720*/  IMAD R0, R5.reuse, -0x10, -R2.reuse ;  /* 0xfffffff005007824 */ /* 0x140fe200078e0a02 */
[----:B------:R-:W-:Y:S02]  /*1730*/  UIADD3 UR29, UR12, 0x60, URZ ;  /* 0x000000600c1d7890 */ /* 0x000fe4000fffe03f */
[----:B------:R-:W-:Y:S01]  /*1740*/  ULOP3.LUT UR6, UR6, 0x8, URZ, 0xc0, !UPT ;  /* 0x0000000806067892 */ /* 0x000fe2000f8ec03f */
[----:B------:R-:W-:Y:S01]  /*1750*/  IMAD.WIDE R2, R5, 0x10, R2 ;  /* 0x0000001005027825 */ /* 0x000fe200078e0202 */
[----:B------:R-:W-:Y:S02]  /*1760*/  ULEA UR17, UR17, UR29, 0x3 ;  /* 0x0000001d11117291 */ /* 0x000fe4000f8e183f */
[----:B------:R-:W-:Y:S02]  /*1770*/  ULOP3.LUT UR31, UR6, 0x8, URZ, 0x3c, !UPT ;  /* 0x00000008061f7892 */ /* 0x000fe4000f8e3c3f */
[----:B------:R-:W-:-:S03]  /*1780*/  ULOP3.LUT UR18, UR6, 0x18, URZ, 0x3c, !UPT ;  /* 0x0000001806127892 */ /* 0x000fc6000f8e3c3f */
[----:B------:R-:W-:Y:S02]  /*1790*/  ULDC UR6, c[0x0][0x284] ;  /* 0x0000a10000067ab9 */ /* 0x000fe40000000800 */
[----:B------:R-:W-:-:S05]  /*17a0*/  VIADD R0, R0, UR6 ;  /* 0x0000000600007c36 */ /* 0x000fca0008000000 */
[----:B------:R4:W-:Y:S04]  /*17b0*/  STL [R1+0x94], R0 ;  /* 0x0000940001007387 */ /* 0x0009e80000100800 */
[----:B------:R4:W-:Y:S02]  /*17c0*/  STL.64 [R1+0x98], R2 ;  /* 0x0000980201007387 */ /* 0x0009e40000100a00 */
.L_x_301:
[----:B----4-:R-:W-:Y:S01]  /*17d0*/  IMAD.U32 R0, RZ, RZ, UR30 ;  /* 0x0000001eff007e24 */ /* 0x010fe2000f8e00ff */
[----:B0-2---:R-:W4:Y:S01]  /*17e0*/  LDC R2, c[0x0][0x28c] ;  /* 0x0000a300ff027b82 */ /* 0x005f220000000800 */
[----:B------:R-:W-:Y:S01]  /*17f0*/  UMOV UR6, URZ ;  /* 0x0000003f00067c82 */ /* 0x000fe20008000000 */
[----:B------:R-:W-:Y:S02]  /*1800*/  UMOV UR19, UR5 ;  /* 0x0000000500137c82 */ /* 0x000fe40008000000 */
[----:B------:R-:W-:-:S04]  /*1810*/  SHF.L.U32 R0, R0, 0x1f, RZ ;  /* 0x0000001f00007819 */ /* 0x000fc800000006ff */
[----:B------:R-:W5:Y:S01]  /*1820*/  SYNCS.PHASECHK.TRANS64.TRYWAIT P0, [UR17+-0x8], R0 ;  /* 0xfffff800ff0075a7 */ /* 0x000f620008000151 */
[----:B----4-:R-:W-:Y:S01]  /*1830*/  ISETP.GE.AND P1, PT, R2, 0x1, PT ;  /* 0x000000010200780c */ /* 0x010fe20003f26270 */
[----:B-----5:R-:W-:-:S12]  /*1840*/  @!P0 BRA `(.L_x_19) ;  /* 0x000000e800b08947 */ /* 0x020fd80003800000 */
.L_x_324:
[----:B------:R0:W-:Y:S01]  /*1850*/  STL [R1+0x74], RZ ;  /* 0x000074ff01007387 */ /* 0x0001e20000100800 */
[----:B------:R-:W-:Y:S01]  /*1860*/  UMOV UR7, URZ ;  /* 0x0000003f00077c82 */ /* 0x000fe20008000000 */
[----:B------:R-:W-:Y:S01]  /*1870*/  UMOV UR8, URZ ;  /* 0x0000003f00087c82 */ /* 0x000fe20008000000 */
[----:B----4-:R-:W-:Y:S01]  /*1880*/  IMAD.MOV.U32 R0, RZ, RZ, RZ ;  /* 0x000000ffff007224 */ /* 0x010fe200078e00ff */
[----:B------:R4:W-:Y:S01]  /*1890*/  STL [R1+0x70], RZ ;  /* 0x000070ff01007387 */ /* 0x0009e20000100800 */
[----:B------:R-:W-:Y:S02]  /*18a0*/  CS2R R2, SRZ ;  /* 0x0000000000027805 */ /* 0x000fe4000001ff00 */
[----:B---3--:R-:W-:Y:S02]  /*18b0*/  CS2R R4, SRZ ;  /* 0x0000000000047805 */ /* 0x008fe4000001ff00 */
[----:B--2---:R-:W-:Y:S01]  /*18c0*/  CS2R R6, SRZ ;  /* 0x0000000000067805 */ /* 0x004fe2000001ff00 */
[----:B------:R4:W-:Y:S01]  /*18d0*/  STL [R1+0x6c], RZ ;  /* 0x00006cff01007387 */ /* 0x0009e20000100800 */
[----:B------:R-:W-:-:S02]  /*18e0*/  CS2R R8, SRZ ;  /* 0x0000000000087805 */ /* 0x000fc4000001ff00 */
[----:B0-----:R-:W-:Y:S02]  /*18f0*/  CS2R R10, SRZ ;  /* 0x00000000000a7805 */ /* 0x001fe4000001ff00 */
[----:B------:R-:W-:Y:S01]  /*1900*/  CS2R R12, SRZ ;  /* 0x00000000000c7805 */ /* 0x000fe2000001ff00 */
[----:B------:R4:W-:Y:S01]  /*1910*/  STL [R1+0x68], RZ ;  /* 0x000068ff01007387 */ /* 0x0009e20000100800 */
[----:B------:R-:W-:Y:S02]  /*1920*/  CS2R R14, SRZ ;  /* 0x00000000000e7805 */ /* 0x000fe4000001ff00 */
[----:B-1----:R-:W-:Y:S02]  /*1930*/  CS2R R16, SRZ ;  /* 0x0000000000107805 */ /* 0x002fe4000001ff00 */
[----:B------:R-:W-:Y:S01]  /*1940*/  CS2R R18, SRZ ;  /* 0x0000000000127805 */ /* 0x000fe2000001ff00 */
[----:B------:R4:W-:Y:S01]  /*1950*/  STL [R1+0x64], RZ ;  /* 0x000064ff01007387 */ /* 0x0009e20000100800 */
[----:B------:R-:W-:-:S02]  /*1960*/  CS2R R20, SRZ ;  /* 0x0000000000147805 */ /* 0x000fc4000001ff00 */
[----:B------:R-:W-:Y:S02]  /*1970*/  CS2R R22, SRZ ;  /* 0x0000000000167805 */ /* 0x000fe4000001ff00 */
[----:B------:R-:W-:Y:S01]  /*1980*/  CS2R R152, SRZ ;  /* 0x0000000000987805 */ /* 0x000fe2000001ff00 */
[----:B------:R4:W-:Y:S01]  /*1990*/  STL [R1+0x60], RZ ;  /* 0x000060ff01007387 */ /* 0x0009e20000100800 */
[----:B------:R-:W-:Y:S02]  /*19a0*/  CS2R R154, SRZ ;  /* 0x00000000009a7805 */ /* 0x000fe4000001ff00 */
[----:B------:R-:W-:Y:S02]  /*19b0*/  CS2R R156, SRZ ;  /* 0x00000000009c7805 */ /* 0x000fe4000001ff00 */
        /* <DEDUP_REMOVED lines=46> */
[----:B------:R-:W-:Y:S01]  /*1ca0*/  IMAD.MOV.U32 R226, RZ, RZ, RZ ;  /* 0x000000ffffe27224 */ /* 0x000fe200078e00ff */
[----:B------:R-:W-:Y:S01]  /*1cb0*/  CS2R R24, SRZ ;  /* 0x0000000000187805 */ /* 0x000fe2000001ff00 */
[----:B------:R-:W-:Y:S01]  /*1cc0*/  IMAD.U32 R227, RZ, RZ, UR4 ;  /* 0x00000004ffe37e24 */ /* 0x000fe2000f8e00ff */
[----:B------:R4:W-:Y:S01]  /*1cd0*/  STL [R1+0x2c], RZ ;  /* 0x00002cff01007387 */ /* 0x0009e20000100800 */
[----:B------:R-:W-:Y:S02]  /*1ce0*/  CS2R R26, SRZ ;  /* 0x00000000001a7805 */ /* 0x000fe4000001ff00 */
[----:B------:R-:W-:-:S02]  /*1cf0*/  CS2R R28, SRZ ;  /* 0x00000000001c7805 */ /* 0x000fc4000001ff00 */
[----:B------:R-:W-:Y:S01]  /*1d00*/  CS2R R30, SRZ ;  /* 0x00000000001e7805 */ /* 0x000fe2000001ff00 */
[----:B------:R4:W-:Y:S01]  /*1d10*/  STL [R1+0x28], RZ ;  /* 0x000028ff01007387 */ /* 0x0009e20000100800 */
[----:B------:R-:W-:Y:S02]  /*1d20*/  CS2R R32, SRZ ;  /* 0x0000000000207805 */ /* 0x000fe4000001ff00 */
[----:B------:R-:W-:Y:S02]  /*1d30*/  CS2R R34, SRZ ;  /* 0x0000000000227805 */ /* 0x000fe4000001ff00 */
[----:B------:R-:W-:Y:S01]  /*1d40*/  CS2R R36, SRZ ;  /* 0x0000000000247805 */ /* 0x000fe2000001ff00 */
        /* <DEDUP_REMOVED lines=36> */
[----:B------:R4:W-:Y:S01]  /*1f90*/  STL [R1], RZ ;  /* 0x000000ff01007387 */ /* 0x0009e20000100800 */
[----:B------:R-:W-:Y:S02]  /*1fa0*/  CS2R R92, SRZ ;  /* 0x00000000005c7805 */ /* 0x000fe4000001ff00 */
[----:B------:R-:W-:Y:S02]  /*1fb0*/  CS2R R94, SRZ ;  /* 0x00000000005e7805 */ /* 0x000fe4000001ff00 */
[----:B------:R-:W-:Y:S02]  /*1fc0*/  CS2R R96, SRZ ;  /* 0x0000000000607805 */ /* 0x000fe4000001ff00 */
[----:B------:R-:W-:Y:S02]  /*1fd0*/  CS2R R98, SRZ ;  /* 0x0000000000627805 */ /* 0x000fe4000001ff00 */
[----:B------:R-:W-:-:S02]  /*1fe0*/  CS2R R100, SRZ ;  /* 0x0000000000647805 */ /* 0x000fc4000001ff00 */
[----:B------:R-:W-:Y:S02]  /*1ff0*/  CS2R R102, SRZ ;  /* 0x0000000000667805 */ /* 0x000fe4000001ff00 */
        /* <DEDUP_REMOVED lines=23> */
[----:B------:R-:W-:Y:S01]  /*2170*/  CS2R R150, SRZ ;  /* 0x0000000000967805 */ /* 0x000fe2000001ff00 */
[----:B----4-:R-:W-:Y:S06]  /*2180*/  @!P1 BRA `(.L_x_20) ;  /* 0x0000001000609947 */ /* 0x010fec0003800000 */
[----:B------:R-:W-:-:S06]  /*2190*/  UISETP.NE.AND UP0, UPT, UR27, 0x3, UPT ;  /* 0x000000031b00788c */ /* 0x000fcc000bf05270 */
[----:B------:R-:W-:-:S13]  /*21a0*/  PLOP3.LUT P1, PT, PT, PT, UP0, 0x80, 0x0 ;  /* 0x000000000000781c */ /* 0x000fda0003f2f008 */
[----:B------:R-:W-:Y:S05]  /*21b0*/  @!P1 BRA `(.L_x_21) ;  /* 0x0000000000049947 */ /* 0x000fea0003800000 */
[----:B------:R-:W-:Y:S01]  /*21c0*/  BPT.TRAP 0x1 ;  /* 0x000000040000795c */ /* 0x000fe20000300000 */
.L_x_21:
[----:B------:R-:W-:Y:S01]  /*21d0*/  ULEA UR6, UR5, UR12, 0x3 ;  /* 0x0000000c05067291 */ /* 0x000fe2000f8e183f */
[----:B------:R-:W-:-:S05]  /*21e0*/  IMAD.U32 R0, RZ, RZ, UR4 ;  /* 0x00000004ff007e24 */ /* 0x000fca000f8e00ff */
[----:B------:R-:W-:-:S04]  /*21f0*/  SHF.L.U32 R0, R0, 0x1f, RZ ;  /* 0x0000001f00007819 */ /* 0x000fc800000006ff */
[----:B------:R0:W1:Y:S01]  /*2200*/  SYNCS.PHASECHK.TRANS64.TRYWAIT P0, [UR6], R0 ;  /* 0x00000000ff0075a7 */ /* 0x0000620008000146 */
[----:B------:R-:W-:Y:S05]  /*2210*/  @!P1 BRA `(.L_x_22) ;  /* 0x0000000000049947 */ /* 0x000fea0003800000 */
[----:B------:R-:W-:Y:S01]  /*2220*/  BPT.TRAP 0x1 ;  /* 0x000000040000795c */ /* 0x000fe20000300000 */
.L_x_22:
[----:B-1----:R-:W-:Y:S05]  /*2230*/  @P0 BRA `(.L_x_23) ;  /* 0x0000000000080947 */ /* 0x002fea0003800000 */
[----:B------:R-:W1:Y:S02]  /*2240*/  SYNCS.PHASECHK.TRANS64.TRYWAIT P0, [UR6], R0 ;  /* 0x00000000ff0075a7 */ /* 0x000e640008000146 */
[----:B-1----:R-:W-:Y:S05]  /*2250*/  @!P0 BRA `(.L_x_24) ;  /* 0x000000e000448947 */ /* 0x002fea0003800000 */
.L_x_23:
[----:B------:R2:W-:Y:S01]  /*2260*/  STL [R1+0x74], RZ ;  /* 0x000074ff01007387 */ /* 0x0005e20000100800 */
[----:B------:R-:W-:Y:S01]  /*2270*/  UIADD3 UR7, UR12, 0x2980, URZ ;  /* 0x000029800c077890 */ /* 0x000fe2000fffe03f */
[----:B------:R-:W-:Y:S01]  /*2280*/  WARPGROUP.ARRIVE ;  /* 0x00000000000079c5 */ /* 0x000fe20000000000 */
[----:B------:R-:W-:Y:S01]  /*2290*/  UIADD3 UR6, UR12, 0x180, URZ ;  /* 0x000001800c067890 */ /* 0x000fe2000fffe03f */
[----:B------:R2:W-:Y:S01]  /*22a0*/  STL [R1+0x70], RZ ;  /* 0x000070ff01007387 */ /* 0x0005e20000100800 */
[----:B------:R-:W-:Y:S01]  /*22b0*/  USHF.R.U32.HI UR7, URZ, 0x4, UR7 ;  /* 0x000000043f077899 */ /* 0x000fe20008011607 */
[----:B01----:R-:W-:Y:S01]  /*22c0*/  IMAD.MOV.U32 R0, RZ, RZ, RZ ;  /* 0x000000ffff007224 */ /* 0x003fe200078e00ff */
[----:B------:R-:W-:Y:S01]  /*22d0*/  USHF.R.U32.HI UR6, URZ, 0x4, UR6 ;  /* 0x000000043f067899 */ /* 0x000fe20008011606 */
[----:B------:R2:W-:Y:S01]  /*22e0*/  STL [R1+0x6c], RZ ;  /* 0x00006cff01007387 */ /* 0x0005e20000100800 */
[----:B------:R-:W-:Y:S01]  /*22f0*/  ULOP3.LUT UR7, UR7, 0x3fff, URZ, 0xc0, !UPT ;  /* 0x00003fff07077892 */ /* 0x000fe2000f8ec03f */
[----:B------:R-:W-:Y:S01]  /*2300*/  CS2R R2, SRZ ;  /* 0x0000000000027805 */ /* 0x000fe2000001ff00 */
[----:B------:R-:W-:Y:S01]  /*2310*/  ULOP3.LUT UR6, UR6, 0x3fff, URZ, 0xc0, !UPT ;  /* 0x00003fff06067892 */ /* 0x000fe2000f8ec03f */
[----:B------:R2:W-:Y:S01]  /*2320*/  STL [R1+0x68], RZ ;  /* 0x000068ff01007387 */ /* 0x0005e20000100800 */
[----:B------:R-:W-:Y:S01]  /*2330*/  ULOP3.LUT UR7, UR7, 0x10000, URZ, 0xfc, !UPT ;  /* 0x0001000007077892 */ /* 0x000fe2000f8efc3f */
[----:B------:R-:W-:Y:S01]  /*2340*/  CS2R R4, SRZ ;  /* 0x0000000000047805 */ /* 0x000fe2000001ff00 */
[----:B------:R-:W-:Y:S01]  /*2350*/  ULOP3.LUT UR6, UR6, 0x10000, URZ, 0xfc, !UPT ;  /* 0x0001000006067892 */ /* 0x000fe2000f8efc3f */
[----:B------:R2:W-:Y:S01]  /*2360*/  STL [R1+0x64], RZ ;  /* 0x000064ff01007387 */ /* 0x0005e20000100800 */
[----:B------:R-:W-:Y:S01]  /*2370*/  ULEA UR10, UR5, UR7, 0x9 ;  /* 0x00000007050a7291 */ /* 0x000fe2000f8e483f */
[----:B------:R-:W-:Y:S01]  /*2380*/  CS2R R6, SRZ ;  /* 0x0000000000067805 */ /* 0x000fe2000001ff00 */
[----:B------:R-:W-:Y:S01]  /*2390*/  ULEA UR8, UR5, UR6, 0x7 ;  /* 0x0000000605087291 */ /* 0x000fe2000f8e383f */
[----:B------:R2:W-:Y:S01]  /*23a0*/  STL [R1+0x60], RZ ;  /* 0x000060ff01007387 */ /* 0x0005e20000100800 */
[----:B------:R-:W-:Y:S01]  /*23b0*/  ULDC UR7, c[0x0][0x50c] ;  /* 0x0001430000077ab9 */ /* 0x000fe20000000800 */
[----:B------:R-:W-:Y:S01]  /*23c0*/  UMOV UR9, 0xc0000010 ;  /* 0xc000001000097882 */ /* 0x000fe20000000000 */
[----:B------:R-:W-:Y:S01]  /*23d0*/  UISETP.NE.AND UP0, UPT, UR7, 0x1, UPT ;  /* 0x000000010700788c */ /* 0x000fe2000bf05270 */
[----:B------:R2:W-:Y:S01]  /*23e0*/  STL [R1+0x5c], RZ ;  /* 0x00005cff01007387 */ /* 0x0005e20000100800 */
[----:B------:R-:W-:Y:S01]  /*23f0*/  UMOV UR11, 0xc0000010 ;  /* 0xc0000010000b7882 */ /* 0x000fe20000000000 */
[----:B------:R-:W-:Y:S01]  /*2400*/  UMOV UR6, 0x1 ;  /* 0x0000000100067882 */ /* 0x000fe20000000000 */
[----:B------:R-:W-:Y:S01]  /*2410*/  USEL UR7, URZ, 0x1, UP0 ;  /* 0x000000013f077887 */ /* 0x000fe20008000000 */
[----:B------:R2:W-:Y:S01]  /*2420*/  STL [R1+0x58], RZ ;  /* 0x000058ff01007387 */ /* 0x0005e20000100800 */
[----:B------:R-:W-:Y:S01]  /*2430*/  QGMMA.64x256x32.F32.E4M3.E4M3 R24, gdesc[UR8], RZ, !UPT, gsb0 ;  /* 0x03e00000081879f3 */ /* 0x000fe2000c0008ff */
[----:B------:R-:W-:-:S02]  /*2440*/  CS2R R8, SRZ ;  /* 0x0000000000087805 */ /* 0x000fc4000001ff00 */
[----:B------:R-:W-:Y:S01]  /*2450*/  CS2R R10, SRZ ;  /* 0x00000000000a7805 */ /* 0x000fe2000001ff00 */
[----:B------:R2:W-:Y:S01]  /*2460*/  STL [R1+0x54], RZ ;  /* 0x000054ff01007387 */ /* 0x0005e20000100800 */
[----:B------:R-:W-:Y:S02]  /*2470*/  ISETP.NE.AND P0, PT, RZ, UR7, PT ;  /* 0x00000007ff007c0c */ /* 0x000fe4000bf05270 */
        /* <DEDUP_REMOVED lines=56> */
[----:B------:R-:W-:Y:S01]  /*2800*/  CS2R R224, SRZ ;  /* 0x0000000000e07805 */ /* 0x000fe2000001ff00 */
[----:B------:R-:W-:Y:S01]  /*2810*/  IMAD.MOV.U32 R226, RZ, RZ, RZ ;  /* 0x000000ffffe27224 */ /* 0x000fe200078e00ff */
[----:B------:R2:W-:Y:S04]  /*2820*/  STL [R1+0x18], RZ ;  /* 0x000018ff01007387 */ /* 0x0005e80000100800 */
[----:B------:R2:W-:Y:S04]  /*2830*/  STL [R1+0x14], RZ ;  /* 0x000014ff01007387 */ /* 0x0005e80000100800 */
[----:B------:R2:W-:Y:S04]  /*2840*/  STL [R1+0x10], RZ ;  /* 0x000010ff01007387 */ /* 0x0005e80000100800 */
[----:B------:R2:W-:Y:S04]  /*2850*/  STL [R1+0xc], RZ ;  /* 0x00000cff01007387 */ /* 0x0005e80000100800 */
[----:B------:R2:W-:Y:S04]  /*2860*/  STL [R1+0x8], RZ ;  /* 0x000008ff01007387 */ /* 0x0005e80000100800 */
[----:B------:R2:W-:Y:S04]  /*2870*/  STL [R1+0x4], RZ ;  /* 0x000004ff01007387 */ /* 0x0005e80000100800 */
[----:B------:R2:W-:Y:S01]  /*2880*/  STL [R1], RZ ;  /* 0x000000ff01007387 */ /* 0x0005e20000100800 */
[----:B------:R-:W-:Y:S05]  /*2890*/  @!P0 BRA `(.L_x_25) ;  /* 0x0000000800808947 */ /* 0x000fea0003800000 */
[----:B------:R-:W-:Y:S02]  /*28a0*/  WARPGROUP.DEPBAR.LE gsb0, 0x0 ;  /* 0x00008000000079c5 */ /* 0x000fe40000010000 */
[----:B------:R-:W-:-:S01]  /*28b0*/  FADD R227, RZ, R122 ;  /* 0x0000007affe37221 */ /* 0x000fc20000000000 */
[----:B------:R-:W-:Y:S01]  /*28c0*/  FADD R226, RZ, R24 ;  /* 0x00000018ffe27221 */ /* 0x000fe20000000000 */
[----:B------:R-:W-:-:S01]  /*28d0*/  FADD R225, RZ, R25 ;  /* 0x00000019ffe17221 */ /* 0x000fc20000000000 */
[----:B------:R-:W-:Y:S01]  /*28e0*/  FADD R224, RZ, R26 ;  /* 0x0000001affe07221 */ /* 0x000fe20000000000 */
[----:B------:R-:W-:-:S01]  /*28f0*/  FADD R223, RZ, R27 ;  /* 0x0000001bffdf7221 */ /* 0x000fc20000000000 */
[----:B------:R0:W-:Y:S01]  /*2900*/  STL [R1], R227 ;  /* 0x000000e301007387 */ /* 0x0001e20000100800 */
[----:B------:R-:W-:-:S01]  /*2910*/  FADD R222, RZ, R28 ;  /* 0x0000001cffde7221 */ /* 0x000fc20000000000 */
[----:B------:R-:W-:Y:S01]  /*2920*/  FADD R221, RZ, R29 ;  /* 0x0000001dffdd7221 */ /* 0x000fe20000000000 */
[----:B------:R-:W-:-:S01]  /*2930*/  FADD R220, RZ, R30 ;  /* 0x0000001effdc7221 */ /* 0x000fc20000000000 */
[----:B------:R-:W-:Y:S01]  /*2940*/  FADD R219, RZ, R31 ;  /* 0x0000001fffdb7221 */ /* 0x000fe20000000000 */
[----:B------:R-:W-:-:S01]  /*2950*/  FADD R218, RZ, R32 ;  /* 0x00000020ffda7221 */ /* 0x000fc20000000000 */
[----:B------:R-:W-:Y:S01]  /*2960*/  FADD R217, RZ, R33 ;  /* 0x00000021ffd97221 */ /* 0x000fe20000000000 */
[----:B------:R-:W-:-:S01]  /*2970*/  FADD R216, RZ, R34 ;  /* 0x00000022ffd87221 */ /* 0x000fc20000000000 */
[----:B------:R-:W-:Y:S01]  /*2980*/  FADD R215, RZ, R35 ;  /* 0x00000023ffd77221 */ /* 0x000fe20000000000 */
[----:B------:R-:W-:-:S01]  /*2990*/  FADD R214, RZ, R36 ;  /* 0x00000024ffd67221 */ /* 0x000fc20000000000 */
[----:B0-----:R-:W-:Y:S01]  /*29a0*/  FADD R227, RZ, R123 ;  /* 0x0000007bffe37221 */ /* 0x001fe20000000000 */
[----:B------:R-:W-:-:S01]  /*29b0*/  FADD R213, RZ, R37 ;  /* 0x00000025ffd57221 */ /* 0x000fc20000000000 */
[----:B------:R-:W-:Y:S01]  /*29c0*/  FADD R212, RZ, R38 ;  /* 0x00000026ffd47221 */ /* 0x000fe20000000000 */
[----:B------:R-:W-:-:S01]  /*29d0*/  FADD R211, RZ, R39 ;  /* 0x00000027ffd37221 */ /* 0x000fc20000000000 */
[----:B------:R-:W-:Y:S01]  /*29e0*/  FADD R210, RZ, R40 ;  /* 0x00000028ffd27221 */ /* 0x000fe20000000000 */
[----:B------:R0:W-:Y:S01]  /*29f0*/  STL [R1+0x4], R227 ;  /* 0x000004e301007387 */ /* 0x0001e20000100800 */
        /* <DEDUP_REMOVED lines=93> */
[----:B------:R-:W-:Y:S01]  /*2fd0*/  UMOV UR6, URZ ;  /* 0x0000003f00067c82 */ /* 0x000fe20008000000 */
[----:B0-----:R-:W-:-:S05]  /*2fe0*/  FADD R227, RZ, R130 ;  /* 0x00000082ffe37221 */ /* 0x001fca0000000000 */
[----:B------:R0:W-:Y:S02]  /*2ff0*/  STL [R1+0x20], R227 ;  /* 0x000020e301007387 */ /* 0x0001e40000100800 */
        /* <DEDUP_REMOVED lines=42> */
.L_x_25:
[----:B------:R-:W-:-:S04]  /*32a0*/  UIADD3 UR19, UR5, 0x1, URZ ;  /* 0x0000000105137890 */ /* 0x000fc8000fffe03f */
[----:B------:R-:W-:-:S04]  /*32b0*/  UISETP.NE.AND UP0, UPT, UR19, 0x5, UPT ;  /* 0x000000051300788c */ /* 0x000fc8000bf05270 */
[----:B------:R-:W-:Y:S02]  /*32c0*/  USEL UR8, URZ, 0x1, UP0 ;  /* 0x000000013f087887 */ /* 0x000fe40008000000 */
[----:B------:R-:W-:Y:S02]  /*32d0*/  USEL UR19, UR19, URZ, UP0 ;  /* 0x0000003f13137287 */ /* 0x000fe40008000000 */
[----:B------:R-:W-:-:S06]  /*32e0*/  ULOP3.LUT UR8, UR4, UR8, URZ, 0x3c, !UPT ;  /* 0x0000000804087292 */ /* 0x000fcc000f8e3c3f */
[----:B0-----:R-:W-:Y:S01]  /*32f0*/  IMAD.U32 R227, RZ, RZ, UR8 ;  /* 0x00000008ffe37e24 */ /* 0x001fe2000f8e00ff */
[----:B------:R-:W-:-:S06]  /*3300*/  UMOV UR8, 0x1 ;  /* 0x0000000100087882 */ /* 0x000fcc0000000000 */
.L_x_20:
[----:B------:R-:W-:-:S06]  /*3310*/  UISETP.GE.AND UP0, UPT, UR16, 0x1, UPT ;  /* 0x000000011000788c */ /* 0x000fcc000bf06270 */
[----:B------:R-:W-:-:S13]  /*3320*/  PLOP3.LUT P0, PT, PT, PT, UP0, 0x80, 0x0 ;  /* 0x000000000000781c */ /* 0x000fda0003f0f008 */
[----:B------:R-:W-:Y:S05]  /*3330*/  @!P0 BRA `(.L_x_26) ;  /* 0x0000001000908947 */ /* 0x000fea0003800000 */
[----:B------:R-:W-:Y:S01]  /*3340*/  IMAD.U32 R228, RZ, RZ, UR16 ;  /* 0x00000010ffe47e24 */ /* 0x000fe2000f8e00ff */
[----:B------:R-:W-:Y:S01]  /*3350*/  UMOV UR24, UR5 ;  /* 0x0000000500187c82 */ /* 0x000fe20008000000 */
[----:B------:R-:W-:-:S05]  /*3360*/  ULDC UR32, c[0x0][0x50c] ;  /* 0x0001430000207ab9 */ /* 0x000fca0000000800 */
.L_x_34:
[----:B------:R-:W-:-:S06]  /*3370*/  UISETP.NE.AND UP0, UPT, UR27, 0x3, UPT ;  /* 0x000000031b00788c */ /* 0x000fcc000bf05270 */
[----:B------:R-:W-:-:S13]  /*3380*/  PLOP3.LUT P1, PT, PT, PT, UP0, 0x80, 0x0 ;  /* 0x000000000000781c */ /* 0x000fda0003f2f008 */
[----:B-1---5:R-:W-:Y:S05]  /*3390*/  @!P1 BRA `(.L_x_27) ;  /* 0x0000000000049947 */ /* 0x022fea0003800000 */
[----:B------:R-:W-:Y:S01]  /*33a0*/  BPT.TRAP 0x1 ;  /* 0x000000040000795c */ /* 0x000fe20000300000 */
.L_x_27:
[----:B------:R-:W-:Y:S01]  /*33b0*/  ULEA UR9, UR19, UR12, 0x3 ;  /* 0x0000000c13097291 */ /* 0x000fe2000f8e183f */
[----:B------:R-:W-:-:S08]  /*33c0*/  SHF.L.U32 R229, R227, 0x1f, RZ ;  /* 0x0000001fe3e57819 */ /* 0x000fd000000006ff */
[----:B------:R0:W1:Y:S01]  /*33d0*/  SYNCS.PHASECHK.TRANS64.TRYWAIT P0, [UR9], R229 ;  /* 0x000000e5ff0075a7 */ /* 0x0000620008000149 */
[----:B------:R-:W-:Y:S05]  /*33e0*/  @!P1 BRA `(.L_x_28) ;  /* 0x0000000000049947 */ /* 0x000fea0003800000 */
[----:B------:R-:W-:Y:S01]  /*33f0*/  BPT.TRAP 0x1 ;  /* 0x000000040000795c */ /* 0x000fe20000300000 */
.L_x_28:
[----:B-1----:R-:W-:Y:S05]  /*3400*/  @P0 BRA `(.L_x_29) ;  /* 0x0000000000080947 */ /* 0x002fea0003800000 */
[----:B------:R-:W1:Y:S02]  /*3410*/  SYNCS.PHASECHK.TRANS64.TRYWAIT P0, [UR9], R229 ;  /* 0x000000e5ff0075a7 */ /* 0x000e640008000149 */
[----:B-1----:R-:W-:Y:S05]  /*3420*/  @!P0 BRA `(.L_x_30) ;  /* 0x000000cc00e88947 */ /* 0x002fea0003800000 */
.L_x_29:
[----:B------:R-:W-:Y:S01]  /*3430*/  UIADD3 UR9, UR12, 0x180, URZ ;  /* 0x000001800c097890 */ /* 0x000fe2000fffe03f */
[----:B------:R-:W-:Y:S01]  /*3440*/  WARPGROUP.ARRIVE ;  /* 0x00000000000079c5 */ /* 0x000fe20000000000 */
[----:B------:R-:W-:Y:S02]  /*3450*/  UIADD3 UR10, UR12, 0x2980, URZ ;  /* 0x000029800c0a7890 */ /* 0x000fe4000fffe03f */
[----:B------:R-:W-:Y:S02]  /*3460*/  UISETP.NE.AND UP0, UPT, UR7, URZ, UPT ;  /* 0x0000003f0700728c */ /* 0x000fe4000bf05270 */
[----:B------:R-:W-:Y:S02]  /*3470*/  USHF.R.U32.HI UR9, URZ, 0x4, UR9 ;  /* 0x000000043f097899 */ /* 0x000fe40008011609 */
[----:B------:R-:W-:Y:S02]  /*3480*/  USHF.R.U32.HI UR10, URZ, 0x4, UR10 ;  /* 0x000000043f0a7899 */ /* 0x000fe4000801160a */
[----:B------:R-:W-:-:S02]  /*3490*/  USEL UR8, UR8, URZ, !UP0 ;  /* 0x0000003f08087287 */ /* 0x000fc4000c000000 */
[----:B------:R-:W-:Y:S02]  /*34a0*/  ULOP3.LUT UR9, UR9, 0x3fff, URZ, 0xc0, !UPT ;  /* 0x00003fff09097892 */ /* 0x000fe4000f8ec03f */
[----:B------:R-:W-:Y:S02]  /*34b0*/  ULOP3.LUT UR10, UR10, 0x3fff, URZ, 0xc0, !UPT ;  /* 0x00003fff0a0a7892 */ /* 0x000fe4000f8ec03f */
[----:B------:R-:W-:Y:S02]  /*34c0*/  UISETP.NE.U32.AND UP0, UPT, UR8, URZ, UPT ;  /* 0x0000003f0800728c */ /* 0x000fe4000bf05070 */
[----:B------:R-:W-:Y:S02]  /*34d0*/  ULOP3.LUT UR8, UR9, 0x10000, URZ, 0xfc, !UPT ;  /* 0x0001000009087892 */ /* 0x000fe4000f8efc3f */
[----:B------:R-:W-:Y:S02]  /*34e0*/  ULOP3.LUT UR10, UR10, 0x10000, URZ, 0xfc, !UPT ;  /* 0x000100000a0a7892 */ /* 0x000fe4000f8efc3f */
[----:B------:R-:W-:-:S02]  /*34f0*/  ULEA UR8, UR19, UR8, 0x7 ;  /* 0x0000000813087291 */ /* 0x000fc4000f8e383f */
[----:B------:R-:W-:Y:S01]  /*3500*/  ULEA UR10, UR19, UR10, 0x9 ;  /* 0x0000000a130a7291 */ /* 0x000fe2000f8e483f */
[----:B------:R-:W-:Y:S01]  /*3510*/  UMOV UR9, 0xc0000010 ;  /* 0xc000001000097882 */ /* 0x000fe20000000000 */
[----:B------:R-:W-:Y:S01]  /*3520*/  UMOV UR11, 0xc0000010 ;  /* 0xc0000010000b7882 */ /* 0x000fe20000000000 */
[----:B------:R-:W-:-:S06]  /*3530*/  UIADD3 UR6, UR6, 0x1, URZ ;  /* 0x0000000106067890 */ /* 0x000fcc000fffe03f */
[----:B------:R-:W-:Y:S01]  /*3540*/  QGMMA.64x256x32.F32.E4M3.E4M3 R24, gdesc[UR8], R24, UP0, gsb0 ;  /* 0x03e00000081879f3 */ /* 0x000fe2000b800818 */
[----:B------:R-:W-:-:S04]  /*3550*/  UISETP.NE.AND UP0, UPT, UR6, UR32, UPT ;  /* 0x000000200600728c */ /* 0x000fc8000bf05270 */
[----:B------:R-:W-:-:S06]  /*3560*/  USEL UR7, URZ, 0x1, UP0 ;  /* 0x000000013f077887 */ /* 0x000fcc0008000000 */
[----:B------:R-:W-:Y:S01]  /*3570*/  ISETP.NE.AND P0, PT, RZ, UR7, PT ;  /* 0x00000007ff007c0c */ /* 0x000fe2000bf05270 */
[----:B------:R-:W-:-:S12]  /*3580*/  WARPGROUP.DEPBAR.LE gsb0, 0x1 ;  /* 0x00008000000079c5 */ /* 0x000fd80000010100 */
[----:B------:R-:W-:Y:S05]  /*3590*/  @!P0 BRA `(.L_x_31) ;  /* 0x0000000c00808947 */ /* 0x000fea0003800000 */
[----:B------:R-:W-:Y:S02]  /*35a0*/  WARPGROUP.DEPBAR.LE gsb0, 0x0 ;  /* 0x00008000000079c5 */ /* 0x000fe40000010000 */
[----:B------:R-:W-:-:S01]  /*35b0*/  FADD R226, R24, R226 ;  /* 0x000000e218e27221 */ /* 0x000fc20000000000 */
[----:B------:R-:W-:Y:S01]  /*35c0*/  FADD R225, R25, R225 ;  /* 0x000000e119e17221 */ /* 0x000fe20000000000 */
[----:B------:R1:W-:Y:S01]  /*35d0*/  STL [R1+0xa4], R227 ;  /* 0x0000a4e301007387 */ /* 0x0003e20000100800 */
[----:B------:R-:W-:-:S01]  /*35e0*/  FADD R224, R26, R224 ;  /* 0x000000e01ae07221 */ /* 0x000fc20000000000 */
[----:B------:R-:W-:Y:S01]  /*35f0*/  FADD R223, R27, R223 ;  /* 0x000000df1bdf7221 */ /* 0x000fe20000000000 */
[----:B------:R-:W-:-:S01]  /*3600*/  FADD R222, R28, R222 ;  /* 0x000000de1cde7221 */ /* 0x000fc20000000000 */
[----:B------:R-:W-:Y:S01]  /*3610*/  FADD R221, R29, R221 ;  /* 0x000000dd1ddd7221 */ /* 0x000fe20000000000 */
[----:B-1----:R-:W3:Y:S04]  /*3620*/  LDL.LU R227, [R1+0x30] ;  /* 0x0000300001e37983 */ /* 0x002ee80000300800 */
[----:B------:R1:W-:Y:S01]  /*3630*/  STL [R1+0xa8], R226 ;  /* 0x0000a8e201007387 */ /* 0x0003e20000100800 */
[----:B------:R-:W-:-:S01]  /*3640*/  FADD R220, R30, R220 ;  /* 0x000000dc1edc7221 */ /* 0x000fc20000000000 */
[----:B------:R-:W-:-:S02]  /*3650*/  FADD R219, R31, R219 ;  /* 0x000000db1fdb7221 */ /* 0x000fc40000000000 */
[----:B-1----:R-:W4:Y:S04]  /*3660*/  LDL.LU R226, [R1+0x2c] ;  /* 0x00002c0001e27983 */ /* 0x002f280000300800 */
[----:B------:R1:W-:Y:S01]  /*3670*/  STL [R1+0xac], R225 ;  /* 0x0000ace101007387 */ /* 0x0003e20000100800 */
[----:B------:R-:W-:-:S03]  /*3680*/  FADD R218, R32, R218 ;  /* 0x000000da20da7221 */ /* 0x000fc60000000000 */
[----:B-1----:R-:W2:Y:S04]  /*3690*/  LDL.LU R225, [R1+0x28] ;  /* 0x0000280001e17983 */ /* 0x002ea80000300800 */
        /* <DEDUP_REMOVED lines=9> */
[----:B------:R1:W-:Y:S04]  /*3730*/  STL [R1+0xbc], R221 ;  /* 0x0000bcdd01007387 */ /* 0x0003e80000100800 */
        /* <DEDUP_REMOVED lines=12> */
[----:B-1----:R-:W2:Y:S01]  /*3800*/  LDL.LU R215, [R1] ;  /* 0x0000000001d77983 */ /* 0x002ea20000300800 */
[----:B------:R-:W-:-:S01]  /*3810*/  FADD R214, R36, R214 ;  /* 0x000000d624d67221 */ /* 0x000fc20000000000 */
[----:B------:R-:W-:Y:S01]  /*3820*/  FADD R213, R37, R213 ;  /* 0x000000d525d57221 */ /* 0x000fe20000000000 */
[----:B------:R-:W-:-:S01]  /*3830*/  FADD R212, R38, R212 ;  /* 0x000000d426d47221 */ /* 0x000fc20000000000 */
[----:B------:R-:W-:Y:S01]  /*3840*/  FADD R211, R39, R211 ;  /* 0x000000d327d37221 */ /* 0x000fe20000000000 */
[----:B------:R-:W-:-:S01]  /*3850*/  FADD R210, R40, R210 ;  /* 0x000000d228d27221 */ /* 0x000fc20000000000 */
[----:B------:R-:W-:Y:S01]  /*3860*/  STL [R1+0xd8], R214 ;  /* 0x0000d8d601007387 */ /* 0x000fe20000100800 */
        /* <DEDUP_REMOVED lines=11> */
[----:B------:R1:W-:Y:S01]  /*3920*/  STL [R1+0xe4], R211 ;  /* 0x0000e4d301007387 */ /* 0x0003e20000100800 */
[----:B------:R-:W-:-:S01]  /*3930*/  FADD R200, R50, R200 ;  /* 0x000000c832c87221 */ /* 0x000fc20000000000 */
[----:B------:R-:W-:Y:S01]  /*3940*/  FADD R199, R51, R199 ;  /* 0x000000c733c77221 */ /* 0x000fe20000000000 */
        /* <DEDUP_REMOVED lines=69> */
[----:B-----5:R-:W-:Y:S01]  /*3da0*/  FADD R0, R121, R0 ;  /* 0x0000000079007221 */ /* 0x020fe20000000000 */
[----:B---3--:R-:W-:-:S01]  /*3db0*/  FADD R227, R134, R227 ;  /* 0x000000e386e37221 */ /* 0x008fc20000000000 */
[----:B----4-:R-:W-:Y:S01]  /*3dc0*/  FADD R226, R133, R226 ;  /* 0x000000e285e27221 */ /* 0x010fe20000000000 */
[----:B--2---:R-:W-:-:S01]  /*3dd0*/  FADD R225, R132, R225 ;  /* 0x000000e184e17221 */ /* 0x004fc20000000000 */
        /* <DEDUP_REMOVED lines=9> */
[----:B------:R-:W-:-:S05]  /*3e70*/  FADD R215, R122, R215 ;  /* 0x000000d77ad77221 */ /* 0x000fca0000000000 */
[----:B------:R2:W-:Y:S04]  /*3e80*/  STL [R1], R215 ;  /* 0x000000d701007387 */ /* 0x0005e80000100800 */
[----:B------:R3:W-:Y:S04]  /*3e90*/  STL [R1+0x4], R216 ;  /* 0x000004d801007387 */ /* 0x0007e80000100800 */
        /* <DEDUP_REMOVED lines=8> */
[----:B-1----:R-:W4:Y:S04]  /*3f20*/  LDL.LU R211, [R1+0x34] ;  /* 0x0000340001d37983 */ /* 0x002f280000300800 */
[----:B------:R1:W-:Y:S04]  /*3f30*/  STL [R1+0x28], R225 ;  /* 0x000028e101007387 */ /* 0x0003e80000100800 */
[----:B------:R-:W4:Y:S04]  /*3f40*/  LDL.LU R212, [R1+0x38] ;  /* 0x0000380001d47983 */ /* 0x000f280000300800 */
[----:B------:R1:W-:Y:S04]  /*3f50*/  STL [R1+0x2c], R226 ;  /* 0x00002ce201007387 */ /* 0x0003e80000100800 */
[----:B------:R-:W4:Y:S04]  /*3f60*/  LDL.LU R213, [R1+0x3c] ;  /* 0x00003c0001d57983 */ /* 0x000f280000300800 */
[----:B------:R1:W-:Y:S04]  /*3f70*/  STL [R1+0x30], R227 ;  /* 0x000030e301007387 */ /* 0x0003e80000100800 */
[----:B------:R-:W4:Y:S04]  /*3f80*/  LDL.LU R214, [R1+0x40] ;  /* 0x0000400001d67983 */ /* 0x000f280000300800 */
[----:B--2---:R-:W2:Y:S04]  /*3f90*/  LDL.LU R215, [R1+0x44] ;  /* 0x0000440001d77983 */ /* 0x004ea80000300800 */
[----:B---3--:R-:W3:Y:S04]  /*3fa0*/  LDL.LU R216, [R1+0x48] ;  /* 0x0000480001d87983 */ /* 0x008ee80000300800 */
[----:B----4-:R-:W4:Y:S04]  /*3fb0*/  LDL.LU R217, [R1+0x4c] ;  /* 0x00004c0001d97983 */ /* 0x010f280000300800 */
[----:B0-----:R-:W4:Y:S04]  /*3fc0*/  LDL.LU R218, [R1+0x50] ;  /* 0x0000500001da7983 */ /* 0x001f280000300800 */
[----:B------:R-:W4:Y:S04]  /*3fd0*/  LDL.LU R219, [R1+0x54] ;  /* 0x0000540001db7983 */ /* 0x000f280000300800 */
[----:B------:R-:W4:Y:S04]  /*3fe0*/  LDL.LU R220, [R1+0x58] ;  /* 0x0000580001dc7983 */ /* 0x000f280000300800 */
[----:B------:R-:W4:Y:S04]  /*3ff0*/  LDL.LU R221, [R1+0x5c] ;  /* 0x00005c0001dd7983 */ /* 0x000f280000300800 */
[----:B------:R-:W4:Y:S04]  /*4000*/  LDL.LU R222, [R1+0x60] ;  /* 0x0000600001de7983 */ /* 0x000f280000300800 */
[----:B------:R-:W4:Y:S04]  /*4010*/  LDL.LU R223, [R1+0x64] ;  /* 0x0000640001df7983 */ /* 0x000f280000300800 */
[----:B------:R-:W4:Y:S04]  /*4020*/  LDL.LU R224, [R1+0x68] ;  /* 0x0000680001e07983 */ /* 0x000f280000300800 */
[----:B-1----:R-:W4:Y:S04]  /*4030*/  LDL.LU R225, [R1+0x6c] ;  /* 0x00006c0001e17983 */ /* 0x002f280000300800 */
[----:B------:R-:W4:Y:S04]  /*4040*/  LDL.LU R226, [R1+0x70] ;  /* 0x0000700001e27983 */ /* 0x000f280000300800 */
[----:B------:R-:W4:Y:S01]  /*4050*/  LDL.LU R227, [R1+0x74] ;  /* 0x0000740001e37983 */ /* 0x000f220000300800 */
[----:B------:R-:W-:-:S05]  /*4060*/  FADD R211, R135, R211 ;  /* 0x000000d387d37221 */ /* 0x000fca0000000000 */
[----:B------:R0:W-:Y:S01]  /*4070*/  STL [R1+0x34], R211 ;  /* 0x000034d301007387 */ /* 0x0001e20000100800 */
[----:B------:R-:W-:-:S03]  /*4080*/  FADD R212, R136, R212 ;  /* 0x000000d488d47221 */ /* 0x000fc60000000000 */
[----:B0-----:R1:W5:Y:S01]  /*4090*/  LDL.LU R211, [R1+0xe4] ;  /* 0x0000e40001d37983 */ /* 0x0013620000300800 */
[----:B------:R-:W-:-:S03]  /*40a0*/  FADD R213, R137, R213 ;  /* 0x000000d589d57221 */ /* 0x000fc60000000000 */
[----:B------:R0:W-:Y:S01]  /*40b0*/  STL [R1+0x38], R212 ;  /* 0x000038d401007387 */ /* 0x0001e20000100800 */
[----:B------:R-:W-:-:S01]  /*40c0*/  FADD R214, R138, R214 ;  /* 0x000000d68ad67221 */ /* 0x000fc20000000000 */
[----:B--2---:R-:W-:Y:S02]  /*40d0*/  FADD R215, R139, R215 ;  /* 0x000000d78bd77221 */ /* 0x004fe40000000000 */
[----:B0-----:R1:W5:Y:S01]  /*40e0*/  LDL.LU R212, [R1+0xe0] ;  /* 0x0000e00001d47983 */ /* 0x0013620000300800 */
[----:B---3--:R-:W-:-:S03]  /*40f0*/  FADD R216, R140, R216 ;  /* 0x000000d88cd87221 */ /* 0x008fc60000000000 */
[----:B------:R0:W-:Y:S01]  /*4100*/  STL [R1+0x3c], R213 ;  /* 0x00003cd501007387 */ /* 0x0001e20000100800 */
[----:B----4-:R-:W-:-:S03]  /*4110*/  FADD R217, R141, R217 ;  /* 0x000000d98dd97221 */ /* 0x010fc60000000000 */
[----:B0-----:R1:W5:Y:S01]  /*4120*/  LDL.LU R213, [R1+0xdc] ;  /* 0x0000dc0001d57983 */ /* 0x0013620000300800 */
[----:B------:R-:W-:-:S03]  /*4130*/  FADD R218, R142, R218 ;  /* 0x000000da8eda7221 */ /* 0x000fc60000000000 */
[----:B------:R0:W-:Y:S01]  /*4140*/  STL [R1+0x40], R214 ;  /* 0x000040d601007387 */ /* 0x0001e20000100800 */
[----:B------:R-:W-:-:S01]  /*4150*/  FADD R219, R143, R219 ;  /* 0x000000db8fdb7221 */ /* 0x000fc20000000000 */
[----:B------:R-:W-:Y:S02]  /*4160*/  FADD R220, R144, R220 ;  /* 0x000000dc90dc7221 */ /* 0x000fe40000000000 */
[----:B0-----:R1:W5:Y:S04]  /*4170*/  LDL.LU R214, [R1+0xd8] ;  /* 0x0000d80001d67983 */ /* 0x0013680000300800 */
[----:B------:R0:W-:Y:S01]  /*4180*/  STL [R1+0x44], R215 ;  /* 0x000044d701007387 */ /* 0x0001e20000100800 */
[----:B------:R-:W-:-:S01]  /*4190*/  FADD R221, R145, R221 ;  /* 0x000000dd91dd7221 */ /* 0x000fc20000000000 */
[----:B------:R-:W-:-:S02]  /*41a0*/  FADD R222, R146, R222 ;  /* 0x000000de92de7221 */ /* 0x000fc40000000000 */
[----:B0-----:R1:W5:Y:S04]  /*41b0*/  LDL.LU R215, [R1+0xd4] ;  /* 0x0000d40001d77983 */ /* 0x0013680000300800 */
[----:B------:R0:W-:Y:S01]  /*41c0*/  STL [R1+0x48], R216 ;  /* 0x000048d801007387 */ /* 0x0001e20000100800 */
[----:B------:R-:W-:-:S03]  /*41d0*/  FADD R223, R147, R223 ;  /* 0x000000df93df7221 */ /* 0x000fc60000000000 */
        /* <DEDUP_REMOVED lines=13> */
[----:B------:R0:W-:Y:S04]  /*42b0*/  STL [R1+0x5c], R221 ;  /* 0x00005cdd01007387 */ /* 0x0001e80000100800 */
        /* <DEDUP_REMOVED lines=12> */
[----:B0-----:R1:W5:Y:S01]  /*4380*/  LDL.LU R227, [R1+0xa4] ;  /* 0x0000a40001e37983 */ /* 0x0013620000300800 */
[----:B------:R-:W-:-:S05]  /*4390*/  UMOV UR6, URZ ;  /* 0x0000003f00067c82 */ /* 0x000fca0008000000 */
.L_x_31:
[----:B------:R-:W-:Y:S05]  /*43a0*/  @!P1 BRA `(.L_x_32) ;  /* 0x0000000000049947 */ /* 0x000fea0003800000 */
[----:B------:R-:W-:Y:S01]  /*43b0*/  BPT.TRAP 0x1 ;  /* 0x000000040000795c */ /* 0x000fe20000300000 */
.L_x_32:
[----:B------:R3:W-:Y:S04]  /*43c0*/  STL [R1+0xa8], R2 ;  /* 0x0000a80201007387 */ /* 0x0007e80000100800 */
[----:B---3--:R-:W3:Y:S04]  /*43d0*/  LDL R2, [R1+0x78] ;  /* 0x0000780001027983 */ /* 0x008ee80000100800 */
[----:B-----5:R4:W-:Y:S04]  /*43e0*/  STL [R1+0xa4], R0 ;  /* 0x0000a40001007387 */ /* 0x0209e80000100800 */
[----:B----4-:R-:W4:Y:S01]  /*43f0*/  LDL R0, [R1+0x80] ;  /* 0x0000800001007983 */ /* 0x010f220000100800 */
[----:B0-----:R-:W-:Y:S01]  /*4400*/  IMAD.U32 R229, RZ, RZ, UR24 ;  /* 0x00000018ffe57e24 */ /* 0x001fe2000f8e00ff */
[----:B---3--:R-:W-:-:S02]  /*4410*/  ISETP.NE.AND P0, PT, R2, RZ, PT ;  /* 0x000000ff0200720c */ /* 0x008fc40003f05270 */
[----:B------:R0:W5:Y:S11]  /*4420*/  LDL.LU R2, [R1+0xa8] ;  /* 0x0000a80001027983 */ /* 0x0001760000300800 */
[----:B------:R-:W-:-:S05]  /*4430*/  @P0 LEA R229, R229, UR12, 0x3 ;  /* 0x0000000ce5e50c11 */ /* 0x000fca000f8e18ff */
[----:B------:R-:W-:-:S05]  /*4440*/  @P0 VIADD R229, R229, 0x28 ;  /* 0x00000028e5e50836 */ /* 0x000fca0000000000 */
[----:B----4-:R-:W-:Y:S02]  /*4450*/  @P0 PRMT R229, R0, 0x654, R229 ;  /* 0x0000065400e50816 */ /* 0x010fe400000000e5 */
[----:B------:R0:W5:Y:S01]  /*4460*/  LDL.LU R0, [R1+0xa4] ;  /* 0x0000a40001007983 */ /* 0x0001620000300800 */
[----:B------:R-:W-:Y:S01]  /*4470*/  UISETP.GT.U32.AND UP0, UPT, UR13, 0x1, UPT ;  /* 0x000000010d00788c */ /* 0x000fe2000bf04070 */
[----:B------:R0:W-:Y:S05]  /*4480*/  @P0 SYNCS.ARRIVE.TRANS64.RED.A1T0 RZ, [R229+URZ], RZ ;  /* 0x000000ffe5ff09a7 */ /* 0x0001ea000810043f */
[----:B------:R-:W-:-:S13]  /*4490*/  PLOP3.LUT P0, PT, PT, PT, UP0, 0x80, 0x0 ;  /* 0x000000000000781c */ /* 0x000fda0003f0f008 */
[----:B0-----:R-:W-:Y:S05]  /*44a0*/  @P0 BRA `(.L_x_33) ;  /* 0x0000000000040947 */ /* 0x001fea0003800000 */
[----:B------:R-:W-:Y:S01]  /*44b0*/  BPT.TRAP 0x1 ;  /* 0x000000040000795c */ /* 0x000fe20000300000 */
.L_x_33:
[----:B------:R-:W-:Y:S01]  /*44c0*/  UIADD3 UR19, UR19, 0x1, URZ ;  /* 0x0000000113137890 */ /* 0x000fe2000fffe03f */
[C---:B------:R-:W-:Y:S01]  /*44d0*/  ISETP.GT.AND P0, PT, R228.reuse, 0x1, PT ;  /* 0x00000001e400780c */ /* 0x040fe20003f04270 */
[----:B------:R-:W-:Y:S01]  /*44e0*/  UIADD3 UR24, UR24, 0x1, URZ ;  /* 0x0000000118187890 */ /* 0x000fe2000fffe03f */
[----:B------:R-:W-:Y:S01]  /*44f0*/  VIADD R228, R228, 0xffffffff ;  /* 0xffffffffe4e47836 */ /* 0x000fe20000000000 */
[----:B------:R-:W-:Y:S02]  /*4500*/  UISETP.NE.AND UP0, UPT, UR19, 0x5, UPT ;  /* 0x000000051300788c */ /* 0x000fe4000bf05270 */
[----:B------:R-:W-:Y:S02]  /*4510*/  UISETP.NE.AND UP1, UPT, UR24, 0x5, UPT ;  /* 0x000000051800788c */ /* 0x000fe4000bf25270 */
[----:B------:R-:W-:Y:S02]  /*4520*/  USEL UR8, URZ, 0x1, UP0 ;  /* 0x000000013f087887 */ /* 0x000fe40008000000 */
[----:B------:R-:W-:-:S02]  /*4530*/  USEL UR19, UR19, URZ, UP0 ;  /* 0x0000003f13137287 */ /* 0x000fc40008000000 */
[----:B------:R-:W-:Y:S02]  /*4540*/  USEL UR24, UR24, URZ, UP1 ;  /* 0x0000003f18187287 */ /* 0x000fe40008800000 */
[----:B------:R-:W-:Y:S01]  /*4550*/  LOP3.LUT R227, R227, UR8, RZ, 0x3c, !PT ;  /* 0x00000008e3e37c12 */ /* 0x000fe2000f8e3cff */
[----:B------:R-:W-:Y:S01]  /*4560*/  UMOV UR8, 0x1 ;  /* 0x0000000100087882 */ /* 0x000fe20000000000 */
[----:B------:R-:W-:Y:S08]  /*4570*/  @P0 BRA `(.L_x_34) ;  /* 0xffffffec007c0947 */ /* 0x000ff0000383ffff */
.L_x_26:
[----:B------:R-:W-:-:S04]  /*4580*/  UISETP.NE.AND UP0, UPT, UR6, URZ, UPT ;  /* 0x0000003f0600728c */ /* 0x000fc8000bf05270 */
[----:B------:R-:W-:-:S06]  /*4590*/  USEL UR6, URZ, 0x1, !UP0 ;  /* 0x000000013f067887 */ /* 0x000fcc000c000000 */
[----:B------:R-:W-:-:S13]  /*45a0*/  ISETP.NE.AND P0, PT, RZ, UR6, PT ;  /* 0x00000006ff007c0c */ /* 0x000fda000bf05270 */
[----:B------:R-:W-:Y:S05]  /*45b0*/  @!P0 BRA `(.L_x_35) ;  /* 0x0000000c00dc8947 */ /* 0x000fea0003800000 */
[----:B------:R-:W3:Y:S04]  /*45c0*/  LDL.LU R227, [R1+0x74] ;  /* 0x0000740001e37983 */ /* 0x000ee80000300800 */
[----:B---3--:R0:W-:Y:S04]  /*45d0*/  STL [R1+0xa4], R227 ;  /* 0x0000a4e301007387 */ /* 0x0081e80000100800 */
[----:B0-----:R-:W3:Y:S04]  /*45e0*/  LDL.LU R227, [R1+0x70] ;  /* 0x0000700001e37983 */ /* 0x001ee80000300800 */
        /* <DEDUP_REMOVED lines=55> */
[----:B0-----:R-:W3:Y:S01]  /*4960*/  LDL.LU R227, [R1] ;  /* 0x0000000001e37983 */ /* 0x001ee20000300800 */
[----:B------:R-:W-:-:S02]  /*4970*/  WARPGROUP.DEPBAR.LE gsb0, 0x0 ;  /* 0x00008000000079c5 */ /* 0x000fc40000010000 */
[----:B------:R-:W-:Y:S01]  /*4980*/  FADD R226, R24, R226 ;  /* 0x000000e218e27221 */ /* 0x000fe20000000000 */
        /* <DEDUP_REMOVED lines=95> */
[----:B-----5:R-:W-:Y:S01]  /*4f80*/  FADD R2, R120, R2 ;  /* 0x0000000278027221 */ /* 0x020fe20000000000 */
[----:B------:R-:W-:Y:S01]  /*4f90*/  FADD R0, R121, R0 ;  /* 0x0000000079007221 */ /* 0x000fe20000000000 */
[----:B---3--:R-:W-:-:S05]  /*4fa0*/  FADD R227, R122, R227 ;  /* 0x000000e37ae37221 */ /* 0x008fca0000000000 */
[----:B------:R0:W-:Y:S04]  /*4fb0*/  STL [R1], R227 ;  /* 0x000000e301007387 */ /* 0x0001e80000100800 */
[----:B0-----:R-:W3:Y:S02]  /*4fc0*/  LDL.LU R227, [R1+0x114] ;  /* 0x0001140001e37983 */ /* 0x001ee40000300800 */
[----:B---3--:R-:W-:-:S05]  /*4fd0*/  FADD R227, R123, R227 ;  /* 0x000000e37be37221 */ /* 0x008fca0000000000 */
[----:B------:R0:W-:Y:S04]  /*4fe0*/  STL [R1+0x4], R227 ;  /* 0x000004e301007387 */ /* 0x0001e80000100800 */
        /* <DEDUP_REMOVED lines=83> */
[----:B------:R0:W-:Y:S02]  /*5520*/  STL [R1+0x74], R227 ;  /* 0x000074e301007387 */ /* 0x0001e40000100800 */
.L_x_35:
[----:B0-----:R-:W-:-:S04]  /*5530*/  IMAD.U32 R227, RZ, RZ, UR31 ;  /* 0x0000001fffe37e24 */ /* 0x001fc8000f8e00ff */
[----:B------:R0:W-:Y:S01]  /*5540*/  SYNCS.ARRIVE.TRANS64.A1T0 RZ, [R227+UR29], RZ ;  /* 0x000000ffe3ff79a7 */ /* 0x0001e2000810001d */
[----:B------:R-:W-:Y:S02]  /*5550*/  WARPGROUP.DEPBAR.LE gsb0, 0x0 ;  /* 0x00008000000079c5 */ /* 0x000fe40000010000 */
[----:B------:R-:W3:Y:S02]  /*5560*/  LDC R24, c[0x0][0x28c] ;  /* 0x0000a300ff187b82 */ /* 0x000ee40000000800 */
[----:B---3--:R-:W-:-:S13]  /*5570*/  ISETP.GE.AND P0, PT, R24, 0x1, PT ;  /* 0x000000011800780c */ /* 0x008fda0003f06270 */
[----:B0-----:R-:W-:Y:S05]  /*5580*/  @!P0 BRA `(.L_x_36) ;  /* 0x0000000000608947 */ /* 0x001fea0003800000 */
[----:B------:R-:W-:-:S06]  /*5590*/  UISETP.NE.AND UP0, UPT, UR27, 0x3, UPT ;  /* 0x000000031b00788c */ /* 0x000fcc000bf05270 */
[----:B------:R-:W-:-:S13]  /*55a0*/  PLOP3.LUT P0, PT, PT, PT, UP0, 0x80, 0x0 ;  /* 0x000000000000781c */ /* 0x000fda0003f0f008 */
[----:B------:R-:W-:Y:S05]  /*55b0*/  @!P0 BRA `(.L_x_37) ;  /* 0x0000000000048947 */ /* 0x000fea0003800000 */
[----:B------:R-:W-:Y:S01]  /*55c0*/  BPT.TRAP 0x1 ;  /* 0x000000040000795c */ /* 0x000fe20000300000 */
.L_x_37:
[----:B-----5:R0:W-:Y:S04]  /*55d0*/  STL [R1+0xa4], R0 ;  /* 0x0000a40001007387 */ /* 0x0201e80000100800 */
[----:B------:R-:W3:Y:S04]  /*55e0*/  LDL R227, [R1+0x80] ;  /* 0x0000800001e37983 */ /* 0x000ee80000100800 */
[----:B0-----:R-:W4:Y:S02]  /*55f0*/  LDL R0, [R1+0x78] ;  /* 0x0000780001007983 */ /* 0x001f240000100800 */
[----:B----4-:R-:W-:-:S02]  /*5600*/  ISETP.NE.AND P0, PT, R0, RZ, PT ;  /* 0x000000ff0000720c */ /* 0x010fc40003f05270 */
[----:B------:R0:W5:Y:S11]  /*5610*/  LDL.LU R0, [R1+0xa4] ;  /* 0x0000a40001007983 */ /* 0x0001760000300800 */
[----:B------:R-:W-:-:S05]  /*5620*/  VOTEU.ANY UP0, P0 ;  /* 0x00000000003f7886 */ /* 0x000fca0000000100 */
[----:B------:R-:W-:-:S06]  /*5630*/  @UP0 UIADD3 UR6, UR16, UR5, URZ ;  /* 0x0000000510060290 */ /* 0x000fcc000fffe03f */
[----:B------:R-:W-:-:S04]  /*5640*/  IMAD.U32 R24, RZ, RZ, UR6 ;  /* 0x00000006ff187e24 */ /* 0x000fc8000f8e00ff */
[----:B------:R-:W-:-:S04]  /*5650*/  @P0 IMAD.WIDE.U32 R24, R24, -0x33333333, RZ ;  /* 0xcccccccd18180825 */ /* 0x000fc800078e00ff */
[----:B------:R-:W-:Y:S01]  /*5660*/  IMAD.U32 R27, RZ, RZ, UR6 ;  /* 0x00000006ff1b7e24 */ /* 0x000fe2000f8e00ff */
[----:B------:R-:W-:-:S05]  /*5670*/  @P0 SHF.R.U32.HI R24, RZ, 0x2, R25 ;  /* 0x00000002ff180819 */ /* 0x000fca0000011619 */
[----:B------:R-:W-:-:S05]  /*5680*/  @P0 IMAD R24, R24, -0x5, R27 ;  /* 0xfffffffb18180824 */ /* 0x000fca00078e021b */
[----:B------:R-:W-:Y:S01]  /*5690*/  @P0 LEA R24, R24, UR12, 0x3 ;  /* 0x0000000c18180c11 */ /* 0x000fe2000f8e18ff */
[----:B------:R-:W-:-:S04]  /*56a0*/  UISETP.GT.U32.AND UP0, UPT, UR13, 0x1, UPT ;  /* 0x000000010d00788c */ /* 0x000fc8000bf04070 */
[----:B------:R-:W-:-:S05]  /*56b0*/  @P0 VIADD R24, R24, 0x28 ;  /* 0x0000002818180836 */ /* 0x000fca0000000000 */
[----:B---3--:R-:W-:-:S04]  /*56c0*/  @P0 PRMT R24, R227, 0x654, R24 ;  /* 0x00000654e3180816 */ /* 0x008fc80000000018 */
[----:B------:R0:W-:Y:S01]  /*56d0*/  @P0 SYNCS.ARRIVE.TRANS64.RED.A1T0 RZ, [R24+URZ], RZ ;  /* 0x000000ff18ff09a7 */ /* 0x0001e2000810043f */
[----:B------:R-:W-:-:S13]  /*56e0*/  PLOP3.LUT P0, PT, PT, PT, UP0, 0x80, 0x0 ;  /* 0x000000000000781c */ /* 0x000fda0003f0f008 */
[----:B0-----:R-:W-:Y:S05]  /*56f0*/  @P0 BRA `(.L_x_36) ;  /* 0x0000000000040947 */ /* 0x001fea0003800000 */
[----:B------:R-:W-:Y:S01]  /*5700*/  BPT.TRAP 0x1 ;  /* 0x000000040000795c */ /* 0x000fe20000300000 */
.L_x_36:
[----:B------:R-:W0:Y:S01]  /*5710*/  S2R R25, SR_TID.X ;  /* 0x0000000000197919 */ /* 0x000e220000002100 */
[----:B------:R-:W-:Y:S01]  /*5720*/  IMAD.U32 R24, RZ, RZ, UR30 ;  /* 0x0000001eff187e24 */ /* 0x000fe2000f8e00ff */
[----:B------:R-:W-:Y:S01]  /*5730*/  UIADD3 UR5, UR28, UR5, URZ ;  /* 0x000000051c057290 */ /* 0x000fe2000fffe03f */
[----:B------:R-:W3:Y:S01]  /*5740*/  LDC R35, c[0x0][0x288] ;  /* 0x0000a200ff237b82 */ /* 0x000ee20000000800 */
[----:B------:R-:W-:Y:S02]  /*5750*/  UISETP.GE.U32.AND UP1, UPT, UR28, 0x5, UPT ;  /* 0x000000051c00788c */ /* 0x000fe4000bf26070 */
[----:B------:R-:W-:Y:S01]  /*5760*/  SHF.L.U32 R24, R24, 0x1f, RZ ;  /* 0x0000001f18187819 */ /* 0x000fe200000006ff */
[----:B------:R-:W-:Y:S02]  /*5770*/  UISETP.GT.U32.AND UP0, UPT, UR5, 0x4, UPT ;  /* 0x000000040500788c */ /* 0x000fe4000bf04070 */
[----:B------:R-:W-:Y:S01]  /*5780*/  UIMAD.WIDE.U32 UR6, UR5, -0x33333333, URZ ;  /* 0xcccccccd050678a5 */ /* 0x000fe2000f8e003f */
[----:B------:R-:W4:Y:S01]  /*5790*/  SYNCS.PHASECHK.TRANS64.TRYWAIT P0, [UR17+0x8], R24 ;  /* 0x00000818ff0075a7 */ /* 0x000f220008000151 */
[----:B------:R-:W-:-:S02]  /*57a0*/  UISETP.LT.U32.AND UP0, UPT, UR28, 0x5, UP0 ;  /* 0x000000051c00788c */ /* 0x000fc40008701070 */
[----:B------:R-:W-:Y:S02]  /*57b0*/  USHF.R.U32.HI UR6, URZ, 0x2, UR7 ;  /* 0x000000023f067899 */ /* 0x000fe40008011607 */
[----:B------:R-:W-:Y:S02]  /*57c0*/  USEL UR8, URZ, 0x1, !UP0 ;  /* 0x000000013f087887 */ /* 0x000fe4000c000000 */
[----:B------:R-:W-:Y:S02]  /*57d0*/  UIMAD UR5, UR6, -0x5, UR5 ;  /* 0xfffffffb060578a4 */ /* 0x000fe4000f8e0205 */
[----:B------:R-:W-:-:S04]  /*57e0*/  ULOP3.LUT UR4, UR4, UR8, URZ, 0x3c, !UPT ;  /* 0x0000000804047292 */ /* 0x000fc8000f8e3c3f */
[----:B------:R-:W-:Y:S01]  /*57f0*/  @UP1 ULOP3.LUT UR4, UR4, 0x1, UR6, 0x78, !UPT ;  /* 0x0000000104041892 */ /* 0x000fe2000f8e7806 */
[----:B0-----:R-:W-:-:S04]  /*5800*/  SHF.R.S32.HI R26, RZ, 0x1f, R25 ;  /* 0x0000001fff1a7819 */ /* 0x001fc80000011419 */
[----:B------:R-:W-:-:S04]  /*5810*/  LEA.HI R26, R26, R25, RZ, 0x7 ;  /* 0x000000191a1a7211 */ /* 0x000fc800078f38ff */
[----:B------:R-:W-:-:S05]  /*5820*/  LOP3.LUT R26, R26, 0xffffff80, RZ, 0xc0, !PT ;  /* 0xffffff801a1a7812 */ /* 0x000fca00078ec0ff */
[----:B------:R-:W-:-:S05]  /*5830*/  IMAD.IADD R26, R25, 0x1, -R26 ;  /* 0x00000001191a7824 */ /* 0x000fca00078e0a1a */
[----:B------:R-:W-:-:S04]  /*5840*/  SHF.R.S32.HI R25, RZ, 0x1f, R26 ;  /* 0x0000001fff197819 */ /* 0x000fc8000001141a */
[----:B------:R-:W-:-:S04]  /*5850*/  LEA.HI R25, R25, R26, RZ, 0x2 ;  /* 0x0000001a19197211 */ /* 0x000fc800078f10ff */
[----:B------:R-:W-:-:S05]  /*5860*/  LOP3.LUT R25, R25, 0xfffffffc, RZ, 0xc0, !PT ;  /* 0xfffffffc19197812 */ /* 0x000fca00078ec0ff */
[----:B------:R-:W-:-:S04]  /*5870*/  IMAD.IADD R40, R26, 0x1, -R25 ;  /* 0x000000011a287824 */ /* 0x000fc800078e0a19 */
[----:B------:R-:W-:Y:S01]  /*5880*/  IMAD.SHL.U32 R32, R40, 0x2, RZ ;  /* 0x0000000228207824 */ /* 0x000fe200078e00ff */
[----:B---34-:R-:W-:Y:S06]  /*5890*/  @!P0 BRA `(.L_x_38) ;  /* 0x000000a800ec8947 */ /* 0x018fec0003800000 */
.L_x_325:
[----:B-----5:R3:W-:Y:S01]  /*58a0*/  STL [R1+0xa8], R2 ;  /* 0x0000a80201007387 */ /* 0x0207e20000100800 */
[----:B------:R-:W-:Y:S01]  /*58b0*/  ULDC UR8, c[0x0][0x284] ;  /* 0x0000a10000087ab9 */ /* 0x000fe20000000800 */
[----:B------:R-:W-:Y:S01]  /*58c0*/  SHF.R.S32.HI R33, RZ, 0x1f, R32 ;  /* 0x0000001fff217819 */ /* 0x000fe20000011420 */
[----:B------:R-:W-:Y:S01]  /*58d0*/  ULDC.64 UR6, c[0x0][0x5d0] ;  /* 0x0001740000067ab9 */ /* 0x000fe20000000a00 */
[----:B---3--:R-:W3:Y:S04]  /*58e0*/  LDL.LU R2, [R1+0x90] ;  /* 0x0000900001027983 */ /* 0x008ee80000300800 */
[----:B------:R4:W-:Y:S04]  /*58f0*/  STL [R1+0xa4], R0 ;  /* 0x0000a40001007387 */ /* 0x0009e80000100800 */
[----:B------:R-:W2:Y:S04]  /*5900*/  LDL R227, [R1+0x7c] ;  /* 0x00007c0001e37983 */ /* 0x000ea80000100800 */
[----:B----4-:R-:W4:Y:S01]  /*5910*/  LDL R0, [R1+0x8c] ;  /* 0x00008c0001007983 */ /* 0x010f220000100800 */
[----:B---3--:R-:W-:-:S03]  /*5920*/  IMAD.SHL.U32 R37, R2, 0x100, RZ ;  /* 0x0000010002257824 */ /* 0x008fc600078e00ff */
[----:B------:R3:W5:Y:S01]  /*5930*/  LDL.LU R2, [R1+0xa8] ;  /* 0x0000a80001027983 */ /* 0x0007620000300800 */
[----:B----4-:R-:W-:-:S03]  /*5940*/  IMAD.SHL.U32 R34, R0, 0x40, RZ ;  /* 0x0000004000227824 */ /* 0x010fc600078e00ff */
[----:B------:R3:W5:Y:S02]  /*5950*/  LDL.LU R0, [R1+0xa4] ;  /* 0x0000a40001007983 */ /* 0x0007640000300800 */
[----:B------:R-:W-:Y:S02]  /*5960*/  ISETP.GE.AND P0, PT, R34, UR8, PT ;  /* 0x0000000822007c0c */ /* 0x000fe4000bf06270 */
[----:B--2---:R-:W-:Y:S02]  /*5970*/  SHF.R.S32.HI R38, RZ, 0x1f, R227 ;  /* 0x0000001fff267819 */ /* 0x004fe400000114e3 */
[----:B------:R-:W-:Y:S01]  /*5980*/  ISETP.GE.OR P0, PT, R37, R35, P0 ;  /* 0x000000232500720c */ /* 0x000fe20000706670 */
[----:B0-----:R-:W-:-:S04]  /*5990*/  IMAD.WIDE.U32 R24, R227, UR6, R32 ;  /* 0x00000006e3187c25 */ /* 0x001fc8000f8e0020 */
[----:B------:R-:W-:Y:S01]  /*59a0*/  IMAD R26, R38, UR6, RZ ;  /* 0x00000006261a7c24 */ /* 0x000fe2000f8e02ff */
[----:B------:R-:W-:Y:S02]  /*59b0*/  SHF.R.S32.HI R36, RZ, 0x1f, R37 ;  /* 0x0000001fff247819 */ /* 0x000fe40000011425 */
[----:B------:R-:W-:Y:S01]  /*59c0*/  IADD3 R24, P1, R37, R24, RZ ;  /* 0x0000001825187210 */ /* 0x000fe20007f3e0ff */
[----:B------:R-:W-:-:S05]  /*59d0*/  IMAD R27, R227, UR7, R26 ;  /* 0x00000007e31b7c24 */ /* 0x000fca000f8e021a */
[----:B------:R-:W-:Y:S01]  /*59e0*/  IADD3.X R25, R36, R25, R27, P1, !PT ;  /* 0x0000001924197210 */ /* 0x000fe20000ffe41b */
[----:B---3--:R-:W-:Y:S06]  /*59f0*/  @P0 BRA `(.L_x_39) ;  /* 0x0000008c00cc0947 */ /* 0x008fec0003800000 */
[----:B------:R0:W-:Y:S01]  /*5a00*/  STL.64 [R1+0xb0], R4 ;  /* 0x0000b00401007387 */ /* 0x0001e20000100a00 */
[----:B------:R-:W2:Y:S01]  /*5a10*/  LDC.64 R28, c[0x0][0x5c8] ;  /* 0x00017200ff1c7b82 */ /* 0x000ea20000000a00 */
[----:B------:R-:W-:Y:S02]  /*5a20*/  ULDC.64 UR6, c[0x0][0x5c0] ;  /* 0x0001700000067ab9 */ /* 0x000fe40000000a00 */
[----:B0-----:R-:W3:Y:S04]  /*5a30*/  LDL.64 R4, [R1+0x98] ;  /* 0x0000980001047983 */ /* 0x001ee80000100a00 */
[----:B-----5:R0:W-:Y:S04]  /*5a40*/  STL [R1+0xa8], R2 ;  /* 0x0000a80201007387 */ /* 0x0201e80000100800 */
[----:B0-----:R-:W3:Y:S04]  /*5a50*/  LDL.LU R2, [R1+0x8c] ;  /* 0x00008c0001027983 */ /* 0x001ee80000300800 */
[----:B------:R0:W-:Y:S04]  /*5a60*/  STL [R1+0xa4], R0 ;  /* 0x0000a40001007387 */ /* 0x0001e80000100800 */
[----:B0-----:R-:W4:Y:S01]  /*5a70*/  LDL R0, [R1+0x94] ;  /* 0x0000940001007983 */ /* 0x001f220000100800 */
[----:B---3--:R-:W-:-:S03]  /*5a80*/  IMAD.WIDE R30, R2, 0x40, R4 ;  /* 0x00000040021e7825 */ /* 0x008fc600078e0204 */
[----:B------:R0:W5:Y:S04]  /*5a90*/  LDL.LU.64 R4, [R1+0xb0] ;  /* 0x0000b00001047983 */ /* 0x0001680000300a00 */
[----:B------:R0:W5:Y:S01]  /*5aa0*/  LDL.LU R2, [R1+0xa8] ;  /* 0x0000a80001027983 */ /* 0x0001620000300800 */
[-C--:B--2---:R-:W-:Y:S02]  /*5ab0*/  IMAD R26, R31, R28.reuse, RZ ;  /* 0x0000001c1f1a7224 */ /* 0x084fe400078e02ff */
[----:B------:R-:W-:-:S04]  /*5ac0*/  IMAD.WIDE.U32 R24, R30, R28, R24 ;  /* 0x0000001c1e187225 */ /* 0x000fc800078e0018 */
[----:B------:R-:W-:Y:S01]  /*5ad0*/  IMAD R27, R30, R29, R26 ;  /* 0x0000001d1e1b7224 */ /* 0x000fe200078e021a */
[----:B------:R-:W-:Y:S01]  /*5ae0*/  LEA R26, P0, R28, R24, 0x3 ;  /* 0x000000181c1a7211 */ /* 0x000fe200078018ff */
[----:B----4-:R-:W-:Y:S01]  /*5af0*/  IMAD.IADD R39, R0, 0x1, -R34 ;  /* 0x0000000100277824 */ /* 0x010fe200078e0a22 */
[----:B------:R-:W-:Y:S01]  /*5b00*/  IADD3 R24, P1, R24, UR6, RZ ;  /* 0x0000000618187c10 */ /* 0x000fe2000ff3e0ff */
[----:B------:R0:W5:Y:S01]  /*5b10*/  LDL.LU R0, [R1+0xa4] ;  /* 0x0000a40001007983 */ /* 0x0001620000300800 */
[----:B------:R-:W-:Y:S01]  /*5b20*/  IMAD.IADD R27, R25, 0x1, R27 ;  /* 0x00000001191b7824 */ /* 0x000fe200078e021b */
[----:B------:R-:W-:-:S04]  /*5b30*/  IADD3 R26, P3, R26, UR6, RZ ;  /* 0x000000061a1a7c10 */ /* 0x000fc8000ff7e0ff */
[----:B------:R-:W-:Y:S01]  /*5b40*/  LEA.HI.X R29, R28, R27, R29, 0x3, P0 ;  /* 0x0000001b1c1d7211 */ /* 0x000fe200000f1c1d */
[----:B------:R-:W-:Y:S01]  /*5b50*/  IMAD R28, R40, -0x2, R35 ;  /* 0xfffffffe281c7824 */ /* 0x000fe200078e0223 */
[----:B------:R-:W-:Y:S01]  /*5b60*/  FSETP.NEU.AND P0, PT, RZ, UR26, PT ;  /* 0x0000001aff007c0b */ /* 0x000fe2000bf0d000 */
[----:B------:R-:W-:Y:S01]  /*5b70*/  BSSY B0, `(.L_x_39) ;  /* 0x00008db000007945 */ /* 0x000fe20003800000 */
[----:B------:R-:W-:Y:S02]  /*5b80*/  IADD3.X R25, R27, UR7, RZ, P1, !PT ;  /* 0x000000071b197c10 */ /* 0x000fe40008ffe4ff */
[----:B------:R-:W-:Y:S01]  /*5b90*/  IADD3.X R27, R29, UR7, RZ, P3, !PT ;  /* 0x000000071d1b7c10 */ /* 0x000fe20009ffe4ff */
[----:B------:R-:W-:-:S08]  /*5ba0*/  IMAD.IADD R34, R28, 0x1, -R37 ;  /* 0x000000011c227824 */ /* 0x000fd000078e0a25 */
[----:B0-----:R-:W-:Y:S05]  /*5bb0*/  @!P0 BRA `(.L_x_40) ;  /* 0x0000006800d88947 */ /* 0x001fea0003800000 */
[----:B------:R-:W-:Y:S01]  /*5bc0*/  ULDC.64 UR6, c[0x0][0x5b8] ;  /* 0x00016e0000067ab9 */ /* 0x000fe20000000a00 */
[----:B------:R-:W-:Y:S01]  /*5bd0*/  ULDC.64 UR8, c[0x0][0x5a8] ;  /* 0x00016a0000087ab9 */ /* 0x000fe20000000a00 */
[----:B------:R-:W-:Y:S01]  /*5be0*/  IMAD.WIDE.U32 R32, R227, UR6, R32 ;  /* 0x00000006e3207c25 */ /* 0x000fe2000f8e0020 */
[----:B------:R-:W-:Y:S03]  /*5bf0*/  BSSY B1, `(.L_x_41) ;  /* 0x0000010000017945 */ /* 0x000fe60003800000 */
[----:B------:R-:W-:Y:S01]  /*5c00*/  IMAD R28, R38, UR6, RZ ;  /* 0x00000006261c7c24 */ /* 0x000fe2000f8e02ff */
[----:B------:R-:W-:-:S03]  /*5c10*/  IADD3 R32, P0, R37, R32, RZ ;  /* 0x0000002025207210 */ /* 0x000fc60007f1e0ff */
[----:B------:R-:W-:Y:S01]  /*5c20*/  IMAD R29, R227, UR7, R28 ;  /* 0x00000007e31d7c24 */ /* 0x000fe2000f8e021c */
[----:B------:R-:W-:Y:S02]  /*5c30*/  ULDC.64 UR6, c[0x0][0x5b0] ;  /* 0x00016c0000067ab9 */ /* 0x000fe40000000a00 */
[----:B------:R-:W-:Y:S02]  /*5c40*/  IMAD R35, R31, UR6, RZ ;  /* 0x000000061f237c24 */ /* 0x000fe4000f8e02ff */
[----:B------:R-:W-:Y:S02]  /*5c50*/  IADD3.X R33, R36, R33, R29, P0, !PT ;  /* 0x0000002124217210 */ /* 0x000fe400007fe41d */
[----:B------:R-:W-:Y:S01]  /*5c60*/  ISETP.GE.AND P0, PT, R39, 0x1, PT ;  /* 0x000000012700780c */ /* 0x000fe20003f06270 */
[C---:B------:R-:W-:Y:S02]  /*5c70*/  IMAD R35, R30.reuse, UR7, R35 ;  /* 0x000000071e237c24 */ /* 0x040fe4000f8e0223 */
[----:B------:R-:W-:Y:S01]  /*5c80*/  IMAD.WIDE.U32 R28, R30, UR6, R32 ;  /* 0x000000061e1c7c25 */ /* 0x000fe2000f8e0020 */
[----:B------:R-:W-:-:S02]  /*5c90*/  ISETP.LT.OR P4, PT, R34, 0x1, !P0 ;  /* 0x000000012200780c */ /* 0x000fc40004781670 */
[----:B------:R-:W-:-:S04]  /*5ca0*/  IADD3 R28, P1, R28, UR8, RZ ;  /* 0x000000081c1c7c10 */ /* 0x000fc8000ff3e0ff */
[--C-:B------:R-:W-:Y:S02]  /*5cb0*/  IADD3.X R29, R29, UR9, R35.reuse, P1, !PT ;  /* 0x000000091d1d7c10 */ /* 0x100fe40008ffe423 */
[----:B------:R-:W-:-:S05]  /*5cc0*/  PRMT R35, RZ, 0x7610, R35 ;  /* 0x00007610ff237816 */ /* 0x000fca0000000023 */
[----:B------:R-:W-:Y:S05]  /*5cd0*/  @P4 BRA `(.L_x_42) ;  /* 0x0000000000044947 */ /* 0x000fea0003800000 */
[----:B------:R0:W5:Y:S02]  /*5ce0*/  LDG.E.U8 R35, desc[UR20][R28.64] ;  /* 0x000000141c237981 */ /* 0x000164000c1e1100 */
.L_x_42:
[----:B------:R-:W-:Y:S05]  /*5cf0*/  BSYNC B1 ;  /* 0x0000000000017941 */ /* 0x000fea0003800000 */
.L_x_41:
[----:B-----5:R-:W-:Y:S01]  /*5d00*/  LOP3.LUT R35, R35, 0xff, RZ, 0xc0, !PT ;  /* 0x000000ff23237812 */ /* 0x020fe200078ec0ff */
[----:B------:R-:W-:Y:S01]  /*5d10*/  BSSY B1, `(.L_x_43) ;  /* 0x000000b000017945 */ /* 0x000fe20003800000 */
[----:B------:R-:W-:Y:S02]  /*5d20*/  ISETP.LT.OR P3, PT, R34, 0x2, !P0 ;  /* 0x000000022200780c */ /* 0x000fe40004761670 */
[----:B------:R-:W-:-:S05]  /*5d30*/  F2FP.F16.E4M3.UNPACK_B R35, R35 ;  /* 0x00000023ff23723e */ /* 0x000fca00020006ff */
[----:B------:R-:W-:-:S05]  /*5d40*/  HADD2.F32 R35, -RZ, R35.H0_H0 ;  /* 0x20000023ff237230 */ /* 0x000fca0000004100 */
[----:B------:R-:W-:-:S04]  /*5d50*/  FMUL R35, R35, UR26 ;  /* 0x0000001a23237c20 */ /* 0x000fc80008400000 */
[----:B------:R-:W-:-:S05]  /*5d60*/  FFMA R35, R226, UR25, R35 ;  /* 0x00000019e2237c23 */ /* 0x000fca0008000023 */
[----:B------:R-:W-:Y:S02]  /*5d70*/  F2FP.SATFINITE.E4M3.F32.PACK_AB_MERGE_C R37, RZ, R35, RZ ;  /* 0x00000023ff25723e */ /* 0x000fe400048070ff */
[----:B------:R-:W-:-:S03]  /*5d80*/  PRMT R35, RZ, 0x7610, R35 ;  /* 0x00007610ff237816 */ /* 0x000fc60000000023 */
[----:B------:R2:W-:Y:S01]  /*5d90*/  @!P4 STG.E.U8 desc[UR20][R24.64], R37 ;  /* 0x000000251800c986 */ /* 0x0005e2000c101114 */
[----:B------:R-:W-:Y:S05]  /*5da0*/  @P3 BRA `(.L_x_44) ;  /* 0x0000000000043947 */ /* 0x000fea0003800000 */
[----:B------:R3:W5:Y:S02]  /*5db0*/  LDG.E.U8 R35, desc[UR20][R28.64+0x1] ;  /* 0x000001141c237981 */ /* 0x000764000c1e1100 */
.L_x_44:
[----:B------:R-:W-:Y:S05]  /*5dc0*/  BSYNC B1 ;  /* 0x0000000000017941 */ /* 0x000fea0003800000 */
.L_x_43:
[----:B-----5:R-:W-:Y:S01]  /*5dd0*/  LOP3.LUT R35, R35, 0xff, RZ, 0xc0, !PT ;  /* 0x000000ff23237812 */ /* 0x020fe200078ec0ff */
[----:B------:R-:W-:Y:S01]  /*5de0*/  BSSY B1, `(.L_x_45) ;  /* 0x0000013000017945 */ /* 0x000fe20003800000 */
[----:B--2---:R-:W-:Y:S02]  /*5df0*/  IADD3 R37, P1, R30, 0x8, RZ ;  /* 0x000000081e257810 */ /* 0x004fe40007f3e0ff */
[----:B------:R-:W-:-:S03]  /*5e00*/  F2FP.F16.E4M3.UNPACK_B R35, R35 ;  /* 0x00000023ff23723e */ /* 0x000fc600020006ff */
[----:B------:R-:W-:Y:S01]  /*5e10*/  IMAD.X R31, RZ, RZ, R31, P1 ;  /* 0x000000ffff1f7224 */ /* 0x000fe200008e061f */
[----:B------:R-:W-:Y:S01]  /*5e20*/  ISETP.GE.AND P1, PT, R39, 0x9, PT ;  /* 0x000000092700780c */ /* 0x000fe20003f26270 */
[----:B------:R-:W-:Y:S02]  /*5e30*/  HADD2.F32 R35, -RZ, R35.H0_H0 ;  /* 0x20000023ff237230 */ /* 0x000fe40000004100 */
[----:B------:R-:W-:Y:S01]  /*5e40*/  IMAD R36, R31, UR6, RZ ;  /* 0x000000061f247c24 */ /* 0x000fe2000f8e02ff */
[----:B------:R-:W-:Y:S01]  /*5e50*/  ISETP.LT.OR P5, PT, R34, 0x1, !P1 ;  /* 0x000000012200780c */ /* 0x000fe20004fa1670 */
[----:B------:R-:W-:-:S04]  /*5e60*/  IMAD.WIDE.U32 R32, R37, UR6, R32 ;  /* 0x0000000625207c25 */ /* 0x000fc8000f8e0020 */
[----:B------:R-:W-:Y:S01]  /*5e70*/  FMUL R30, R35, UR26 ;  /* 0x0000001a231e7c20 */ /* 0x000fe20008400000 */
[----:B------:R-:W-:-:S03]  /*5e80*/  IMAD R37, R37, UR7, R36 ;  /* 0x0000000725257c24 */ /* 0x000fc6000f8e0224 */
[----:B------:R-:W-:Y:S01]  /*5e90*/  FFMA R225, R225, UR25, R30 ;  /* 0x00000019e1e17c23 */ /* 0x000fe2000800001e */
[----:B------:R-:W-:Y:S02]  /*5ea0*/  IADD3 R30, P4, R32, UR8, RZ ;  /* 0x00000008201e7c10 */ /* 0x000fe4000ff9e0ff */
[----:B------:R-:W-:Y:S02]  /*5eb0*/  PRMT R32, RZ, 0x7610, R32 ;  /* 0x00007610ff207816 */ /* 0x000fe40000000020 */
[----:B------:R-:W-:Y:S02]  /*5ec0*/  F2FP.SATFINITE.E4M3.F32.PACK_AB_MERGE_C R225, RZ, R225, RZ ;  /* 0x000000e1ffe1723e */ /* 0x000fe400048070ff */
[----:B------:R-:W-:-:S03]  /*5ed0*/  IADD3.X R31, R33, UR9, R37, P4, !PT ;  /* 0x00000009211f7c10 */ /* 0x000fc6000a7fe425 */
[----:B------:R2:W-:Y:S01]  /*5ee0*/  @!P3 STG.E.U8 desc[UR20][R24.64+0x1], R225 ;  /* 0x000001e11800b986 */ /* 0x0005e2000c101114 */
[----:B------:R-:W-:Y:S05]  /*5ef0*/  @P5 BRA `(.L_x_46) ;  /* 0x0000000000045947 */ /* 0x000fea0003800000 */
[----:B------:R4:W5:Y:S02]  /*5f00*/  LDG.E.U8 R32, desc[UR20][R30.64] ;  /* 0x000000141e207981 */ /* 0x000964000c1e1100 */
.L_x_46:
[----:B------:R-:W-:Y:S05]  /*5f10*/  BSYNC B1 ;  /* 0x0000000000017941 */ /* 0x000fea0003800000 */
.L_x_45:
[----:B-----5:R-:W-:Y:S01]  /*5f20*/  LOP3.LUT R32, R32, 0xff, RZ, 0xc0, !PT ;  /* 0x000000ff20207812 */ /* 0x020fe200078ec0ff */
[----:B------:R-:W-:Y:S01]  /*5f30*/  BSSY B1, `(.L_x_47) ;  /* 0x000000b000017945 */ /* 0x000fe20003800000 */
[----:B------:R-:W-:Y:S02]  /*5f40*/  ISETP.LT.OR P3, PT, R34, 0x2, !P1 ;  /* 0x000000022200780c */ /* 0x000fe40004f61670 */
[----:B------:R-:W-:-:S05]  /*5f50*/  F2FP.F16.E4M3.UNPACK_B R32, R32 ;  /* 0x00000020ff20723e */ /* 0x000fca00020006ff */
[----:B------:R-:W-:-:S05]  /*5f60*/  HADD2.F32 R32, -RZ, R32.H0_H0 ;  /* 0x20000020ff207230 */ /* 0x000fca0000004100 */
[----:B------:R-:W-:Y:S01]  /*5f70*/  FMUL R33, R32, UR26 ;  /* 0x0000001a20217c20 */ /* 0x000fe20008400000 */
[----:B------:R-:W-:-:S03]  /*5f80*/  PRMT R32, RZ, 0x7610, R32 ;  /* 0x00007610ff207816 */ /* 0x000fc60000000020 */
[----:B------:R-:W-:-:S05]  /*5f90*/  FFMA R33, R224, UR25, R33 ;  /* 0x00000019e0217c23 */ /* 0x000fca0008000021 */
[----:B------:R-:W-:-:S05]  /*5fa0*/  F2FP.SATFINITE.E4M3.F32.PACK_AB_MERGE_C R33, RZ, R33, RZ ;  /* 0x00000021ff21723e */ /* 0x000fca00048070ff */
[----:B------:R0:W-:Y:S01]  /*5fb0*/  @!P5 STG.E.U8 desc[UR20][R26.64], R33 ;  /* 0x000000211a00d986 */ /* 0x0001e2000c101114 */
[----:B------:R-:W-:Y:S05]  /*5fc0*/  @P3 BRA `(.L_x_48) ;  /* 0x0000000000043947 */ /* 0x000fea0003800000 */
[----:B------:R0:W5:Y:S02]  /*5fd0*/  LDG.E.U8 R32, desc[UR20][R30.64+0x1] ;  /* 0x000001141e207981 */ /* 0x000164000c1e1100 */
.L_x_48:
[----:B------:R-:W-:Y:S05]  /*5fe0*/  BSYNC B1 ;  /* 0x0000000000017941 */ /* 0x000fea0003800000 */
.L_x_47:
[----:B-----5:R-:W-:Y:S01]  /*5ff0*/  LOP3.LUT R32, R32, 0xff, RZ, 0xc0, !PT ;  /* 0x000000ff20207812 */ /* 0x020fe200078ec0ff */
[----:B------:R-:W-:Y:S01]  /*6000*/  BSSY B1, `(.L_x_49) ;  /* 0x000000b000017945 */ /* 0x000fe20003800000 */
[----:B------:R-:W-:Y:S02]  /*6010*/  ISETP.LT.OR P4, PT, R34, 0x9, !P0 ;  /* 0x000000092200780c */ /* 0x000fe40004781670 */
[----:B------:R-:W-:-:S05]  /*6020*/  F2FP.F16.E4M3.UNPACK_B R32, R32 ;  /* 0x00000020ff20723e */ /* 0x000fca00020006ff */
[----:B------:R-:W-:-:S05]  /*6030*/  HADD2.F32 R32, -RZ, R32.H0_H0 ;  /* 0x20000020ff207230 */ /* 0x000fca0000004100 */
[----:B------:R-:W-:-:S04]  /*6040*/  FMUL R32, R32, UR26 ;  /* 0x0000001a20207c20 */ /* 0x000fc80008400000 */
[----:B------:R-:W-:-:S05]  /*6050*/  FFMA R32, R223, UR25, R32 ;  /* 0x00000019df207c23 */ /* 0x000fca0008000020 */
[----:B0-----:R-:W-:Y:S02]  /*6060*/  F2FP.SATFINITE.E4M3.F32.PACK_AB_MERGE_C R33, RZ, R32, RZ ;  /* 0x00000020ff21723e */ /* 0x001fe400048070ff */
[----:B------:R-:W-:-:S03]  /*6070*/  PRMT R32, RZ, 0x7610, R32 ;  /* 0x00007610ff207816 */ /* 0x000fc60000000020 */
[----:B------:R0:W-:Y:S01]  /*6080*/  @!P3 STG.E.U8 desc[UR20][R26.64+0x1], R33 ;  /* 0x000001211a00b986 */ /* 0x0001e2000c101114 */
[----:B------:R-:W-:Y:S05]  /*6090*/  @P4 BRA `(.L_x_50) ;  /* 0x0000000000044947 */ /* 0x000fea0003800000 */
[----:B------:R0:W5:Y:S02]  /*60a0*/  LDG.E.U8 R32, desc[UR20][R28.64+0x8] ;  /* 0x000008141c207981 */ /* 0x000164000c1e1100 */
.L_x_50:
[----:B------:R-:W-:Y:S05]  /*60b0*/  BSYNC B1 ;  /* 0x0000000000017941 */ /* 0x000fea0003800000 */
.L_x_49:
[----:B-----5:R-:W-:Y:S01]  /*60c0*/  LOP3.LUT R32, R32, 0xff, RZ, 0xc0, !PT ;  /* 0x000000ff20207812 */ /* 0x020fe200078ec0ff */
[----:B------:R-:W-:Y:S01]  /*60d0*/  BSSY B1, `(.L_x_51) ;  /* 0x000000b000017945 */ /* 0x000fe20003800000 */
[----:B------:R-:W-:Y:S02]  /*60e0*/  ISETP.LT.OR P3, PT, R34, 0xa, !P0 ;  /* 0x0000000a2200780c */ /* 0x000fe40004761670 */
[----:B------:R-:W-:-:S05]  /*60f0*/  F2FP.F16.E4M3.UNPACK_B R32, R32 ;  /* 0x00000020ff20723e */ /* 0x000fca00020006ff */
[----:B------:R-:W-:-:S05]  /*6100*/  HADD2.F32 R32, -RZ, R32.H0_H0 ;  /* 0x20000020ff207230 */ /* 0x000fca0000004100 */
[----:B0-----:R-:W-:Y:S01]  /*6110*/  FMUL R33, R32, UR26 ;  /* 0x0000001a20217c20 */ /* 0x001fe20008400000 */
[----:B------:R-:W-:-:S03]  /*6120*/  PRMT R32, RZ, 0x7610, R32 ;  /* 0x00007610ff207816 */ /* 0x000fc60000000020 */
[----:B------:R-:W-:-:S05]  /*6130*/  FFMA R33, R222, UR25, R33 ;  /* 0x00000019de217c23 */ /* 0x000fca0008000021 */
[----:B------:R-:W-:-:S05]  /*6140*/  F2FP.SATFINITE.E4M3.F32.PACK_AB_MERGE_C R33, RZ, R33, RZ ;  /* 0x00000021ff21723e */ /* 0x000fca00048070ff */
[----:B------:R0:W-:Y:S01]  /*6150*/  @!P4 STG.E.U8 desc[UR20][R24.64+0x8], R33 ;  /* 0x000008211800c986 */ /* 0x0001e2000c101114 */
[----:B------:R-:W-:Y:S05]  /*6160*/  @P3 BRA `(.L_x_52) ;  /* 0x0000000000043947 */ /* 0x000fea0003800000 */
[----:B------:R0:W5:Y:S02]  /*6170*/  LDG.E.U8 R32, desc[UR20][R28.64+0x9] ;  /* 0x000009141c207981 */ /* 0x000164000c1e1100 */
.L_x_52:
[----:B------:R-:W-:Y:S05]  /*6180*/  BSYNC B1 ;  /* 0x0000000000017941 */ /* 0x000fea0003800000 */
.L_x_51:
        /* <DEDUP_REMOVED lines=12> */
.L_x_54:
[----:B------:R-:W-:Y:S05]  /*6250*/  BSYNC B1 ;  /* 0x0000000000017941 */ /* 0x000fea0003800000 */
.L_x_53:
        /* <DEDUP_REMOVED lines=12> */
.L_x_56:
[----:B------:R-:W-:Y:S05]  /*6320*/  BSYNC B1 ;  /* 0x0000000000017941 */ /* 0x000fea0003800000 */
.L_x_55:
        /* <DEDUP_REMOVED lines=12> */
.L_x_58:
[----:B------:R-:W-:Y:S05]  /*63f0*/  BSYNC B1 ;  /* 0x0000000000017941 */ /* 0x000fea0003800000 */
.L_x_57:
        /* <DEDUP_REMOVED lines=12> */
.L_x_60:
[----:B------:R-:W-:Y:S05]  /*64c0*/  BSYNC B1 ;  /* 0x0000000000017941 */ /* 0x000fea0003800000 */
.L_x_59:
        /* <DEDUP_REMOVED lines=12> */
.L_x_62:
[----:B------:R-:W-:Y:S05]  /*6590*/  BSYNC B1 ;  /* 0x0000000000017941 */ /* 0x000fea0003800000 */
.L_x_61:
        /* <DEDUP_REMOVED lines=12> */
.L_x_64:
[----:B------:R-:W-:Y:S05]  /*6660*/  BSYNC B1 ;  /* 0x0000000000017941 */ /* 0x000fea0003800000 */
.L_x_63:
        /* <DEDUP_REMOVED lines=12> */
.L_x_66:
[----:B------:R-:W-:Y:S05]  /*6730*/  BSYNC B1 ;  /* 0x0000000000017941 */ /* 0x000fea0003800000 */
.L_x_65:
        /* <DEDUP_REMOVED lines=12> */
.L_x_68:
[----:B------:R-:W-:Y:S05]  /*6800*/  BSYNC B1 ;  /* 0x0000000000017941 */ /* 0x000fea0003800000 */
.L_x_67:
        /* <DEDUP_REMOVED lines=12> */
.L_x_70:
[----:B------:R-:W-:Y:S05]  /*68d0*/  BSYNC B1 ;  /* 0x0000000000017941 */ /* 0x000fea0003800000 */
.L_x_69:
        /* <DEDUP_REMOVED lines=12> */
.L_x_72:
[----:B------:R-:W-:Y:S05]  /*69a0*/  BSYNC B1 ;  /* 0x0000000000017941 */ /* 0x000fea0003800000 */
.L_x_71:
        /* <DEDUP_REMOVED lines=12> */
.L_x_74:
[----:B------:R-:W-:Y:S05]  /*6a70*/  BSYNC B1 ;  /* 0x0000000000017941 */ /* 0x000fea0003800000 */
.L_x_73:
        /* <DEDUP_REMOVED lines=12> */
.L_x_76:
[----:B------:R-:W-:Y:S05]  /*6b40*/  BSYNC B1 ;  /* 0x0000000000017941 */ /* 0x000fea0003800000 */
.L_x_75:
        /* <DEDUP_REMOVED lines=12> */
.L_x_78:
[----:B------:R-:W-:Y:S05]  /*6c10*/  BSYNC B1 ;  /* 0x0000000000017941 */ /* 0x000fea0003800000 */
.L_x_77:
        /* <DEDUP_REMOVED lines=12> */
.L_x_80:
[----:B------:R-:W-:Y:S05]  /*6ce0*/  BSYNC B1 ;  /* 0x0000000000017941 */ /* 0x000fea0003800000 */
.L_x_79:
        /* <DEDUP_REMOVED lines=12> */
.L_x_82:
[----:B------:R-:W-:Y:S05]  /*6db0*/  BSYNC B1 ;  /* 0x0000000000017941 */ /* 0x000fea0003800000 */
.L_x_81:
        /* <DEDUP_REMOVED lines=12> */
.L_x_84:
[----:B------:R-:W-:Y:S05]  /*6e80*/  BSYNC B1 ;  /* 0x0000000000017941 */ /* 0x000fea0003800000 */
.L_x_83:
        /* <DEDUP_REMOVED lines=12> */
.L_x_86:
[----:B------:R-:W-:Y:S05]  /*6f50*/  BSYNC B1 ;  /* 0x0000000000017941 */ /* 0x000fea0003800000 */
.L_x_85:
        /* <DEDUP_REMOVED lines=12> */
.L_x_88:
[----:B------:R-:W-:Y:S05]  /*7020*/  BSYNC B1 ;  /* 0x0000000000017941 */ /* 0x000fea0003800000 */
.L_x_87:
        /* <DEDUP_REMOVED lines=12> */
.L_x_90:
[----:B------:R-:W-:Y:S05]  /*70f0*/  BSYNC B1 ;  /* 0x0000000000017941 */ /* 0x000fea0003800000 */
.L_x_89:
        /* <DEDUP_REMOVED lines=12> */
.L_x_92:
[----:B------:R-:W-:Y:S05]  /*71c0*/  BSYNC B1 ;  /* 0x0000000000017941 */ /* 0x000fea0003800000 */
.L_x_91:
        /* <DEDUP_REMOVED lines=12> */
.L_x_94:
[----:B------:R-:W-:Y:S05]  /*7290*/  BSYNC B1 ;  /* 0x0000000000017941 */ /* 0x000fea0003800000 */
.L_x_93:
        /* <DEDUP_REMOVED lines=12> */
.L_x_96:
[----:B------:R-:W-:Y:S05]  /*7360*/  BSYNC B1 ;  /* 0x0000000000017941 */ /* 0x000fea0003800000 */
.L_x_95:
        /* <DEDUP_REMOVED lines=12> */
.L_x_98:
[----:B------:R-:W-:Y:S05]  /*7430*/  BSYNC B1 ;  /* 0x0000000000017941 */ /* 0x000fea0003800000 */
.L_x_97:
        /* <DEDUP_REMOVED lines=12> */
.L_x_100:
[----:B------:R-:W-:Y:S05]  /*7500*/  BSYNC B1 ;  /* 0x0000000000017941 */ /* 0x000fea0003800000 */
.L_x_99:
        /* <DEDUP_REMOVED lines=12> */
.L_x_102:
[----:B------:R-:W-:Y:S05]  /*75d0*/  BSYNC B1 ;  /* 0x0000000000017941 */ /* 0x000fea0003800000 */
.L_x_101:
        /* <DEDUP_REMOVED lines=12> */
.L_x_104:
[----:B------:R-:W-:Y:S05]  /*76a0*/  BSYNC B1 ;  /* 0x0000000000017941 */ /* 0x000fea0003800000 */
.L_x_103:
        /* <DEDUP_REMOVED lines=12> */
.L_x_106:
[----:B------:R-:W-:Y:S05]  /*7770*/  BSYNC B1 ;  /* 0x0000000000017941 */ /* 0x000fea0003800000 */
.L_x_105:
        /* <DEDUP_REMOVED lines=12> */
.L_x_108:
[----:B------:R-:W-:Y:S05]  /*7840*/  BSYNC B1 ;  /* 0x0000000000017941 */ /* 0x000fea0003800000 */
.L_x_107:
        /* <DEDUP_REMOVED lines=12> */
.L_x_110:
[----:B------:R-:W-:Y:S05]  /*7910*/  BSYNC B1 ;  /* 0x0000000000017941 */ /* 0x000fea0003800000 */
.L_x_109:
        /* <DEDUP_REMOVED lines=12> */
.L_x_112:
[----:B------:R-:W-:Y:S05]  /*79e0*/  BSYNC B1 ;  /* 0x0000000000017941 */ /* 0x000fea0003800000 */
.L_x_111:
        /* <DEDUP_REMOVED lines=12> */
.L_x_114:
[----:B------:R-:W-:Y:S05]  /*7ab0*/  BSYNC B1 ;  /* 0x0000000000017941 */ /* 0x000fea0003800000 */
.L_x_113:
        /* <DEDUP_REMOVED lines=12> */
.L_x_116:
[----:B------:R-:W-:Y:S05]  /*7b80*/  BSYNC B1 ;  /* 0x0000000000017941 */ /* 0x000fea0003800000 */
.L_x_115:
        /* <DEDUP_REMOVED lines=12> */
.L_x_118:
[----:B------:R-:W-:Y:S05]  /*7c50*/  BSYNC B1 ;  /* 0x0000000000017941 */ /* 0x000fea0003800000 */
.L_x_117:
        /* <DEDUP_REMOVED lines=12> */
.L_x_120:
[----:B------:R-:W-:Y:S05]  /*7d20*/  BSYNC B1 ;  /* 0x0000000000017941 */ /* 0x000fea0003800000 */
.L_x_119:
        /* <DEDUP_REMOVED lines=12> */
.L_x_122:
[----:B------:R-:W-:Y:S05]  /*7df0*/  BSYNC B1 ;  /* 0x0000000000017941 */ /* 0x000fea0003800000 */
.L_x_121:
        /* <DEDUP_REMOVED lines=12> */
.L_x_124:
[----:B------:R-:W-:Y:S05]  /*7ec0*/  BSYNC B1 ;  /* 0x0000000000017941 */ /* 0x000fea0003800000 */
.L_x_123:
        /* <DEDUP_REMOVED lines=12> */
.L_x_126:
[----:B------:R-:W-:Y:S05]  /*7f90*/  BSYNC B1 ;  /* 0x0000000000017941 */ /* 0x000fea0003800000 */
.L_x_125:
        /* <DEDUP_REMOVED lines=12> */
.L_x_128:
[----:B------:R-:W-:Y:S05]  /*8060*/  BSYNC B1 ;  /* 0x0000000000017941 */ /* 0x000fea0003800000 */
.L_x_127:
        /* <DEDUP_REMOVED lines=12> */
.L_x_130:
[----:B------:R-:W-:Y:S05]  /*8130*/  BSYNC B1 ;  /* 0x0000000000017941 */ /* 0x000fea0003800000 */
.L_x_129:
        /* <DEDUP_REMOVED lines=12> */
.L_x_132:
[----:B------:R-:W-:Y:S05]  /*8200*/  BSYNC B1 ;  /* 0x0000000000017941 */ /* 0x000fea0003800000 */
.L_x_131:
        /* <DEDUP_REMOVED lines=12> */
.L_x_134:
[----:B------:R-:W-:Y:S05]  /*82d0*/  BSYNC B1 ;  /* 0x0000000000017941 */ /* 0x000fea0003800000 */
.L_x_133:
        /* <DEDUP_REMOVED lines=12> */
.L_x_136:
[----:B------:R-:W-:Y:S05]  /*83a0*/  BSYNC B1 ;  /* 0x0000000000017941 */ /* 0x000fea0003800000 */
.L_x_135:
        /* <DEDUP_REMOVED lines=12> */
.L_x_138:
[----:B------:R-:W-:Y:S05]  /*8470*/  BSYNC B1 ;  /* 0x0000000000017941 */ /* 0x000fea0003800000 */
.L_x_137:
        /* <DEDUP_REMOVED lines=12> */
.L_x_140:
[----:B------:R-:W-:Y:S05]  /*8540*/  BSYNC B1 ;  /* 0x0000000000017941 */ /* 0x000fea0003800000 */
.L_x_139:
        /* <DEDUP_REMOVED lines=12> */
.L_x_142:
[----:B------:R-:W-:Y:S05]  /*8610*/  BSYNC B1 ;  /* 0x0000000000017941 */ /* 0x000fea0003800000 */
.L_x_141:
        /* <DEDUP_REMOVED lines=12> */
.L_x_144:
[----:B------:R-:W-:Y:S05]  /*86e0*/  BSYNC B1 ;  /* 0x0000000000017941 */ /* 0x000fea0003800000 */
.L_x_143:
        /* <DEDUP_REMOVED lines=12> */
.L_x_146:
[----:B------:R-:W-:Y:S05]  /*87b0*/  BSYNC B1 ;  /* 0x0000000000017941 */ /* 0x000fea0003800000 */
.L_x_145:
        /* <DEDUP_REMOVED lines=12> */
.L_x_148:
[----:B------:R-:W-:Y:S05]  /*8880*/  BSYNC B1 ;  /* 0x0000000000017941 */ /* 0x000fea0003800000 */
.L_x_147:
        /* <DEDUP_REMOVED lines=12> */
.L_x_150:
[----:B------:R-:W-:Y:S05]  /*8950*/  BSYNC B1 ;  /* 0x0000000000017941 */ /* 0x000fea0003800000 */
.L_x_149:
        /* <DEDUP_REMOVED lines=12> */
.L_x_152:
[----:B------:R-:W-:Y:S05]  /*8a20*/  BSYNC B1 ;  /* 0x0000000000017941 */ /* 0x000fea0003800000 */
.L_x_151:
        /* <DEDUP_REMOVED lines=12> */
.L_x_154:
[----:B------:R-:W-:Y:S05]  /*8af0*/  BSYNC B1 ;  /* 0x0000000000017941 */ /* 0x000fea0003800000 */
.L_x_153:
        /* <DEDUP_REMOVED lines=12> */
.L_x_156:
[----:B------:R-:W-:Y:S05]  /*8bc0*/  BSYNC B1 ;  /* 0x0000000000017941 */ /* 0x000fea0003800000 */
.L_x_155:
        /* <DEDUP_REMOVED lines=12> */
.L_x_158:
[----:B------:R-:W-:Y:S05]  /*8c90*/  BSYNC B1 ;  /* 0x0000000000017941 */ /* 0x000fea0003800000 */
.L_x_157:
        /* <DEDUP_REMOVED lines=12> */
.L_x_160:
[----:B------:R-:W-:Y:S05]  /*8d60*/  BSYNC B1 ;  /* 0x0000000000017941 */ /* 0x000fea0003800000 */
.L_x_159:
        /* <DEDUP_REMOVED lines=12> */
.L_x_162:
[----:B------:R-:W-:Y:S05]  /*8e30*/  BSYNC B1 ;  /* 0x0000000000017941 */ /* 0x000fea0003800000 */
.L_x_161:
        /* <DEDUP_REMOVED lines=12> */
.L_x_164:
[----:B------:R-:W-:Y:S05]  /*8f00*/  BSYNC B1 ;  /* 0x0000000000017941 */ /* 0x000fea0003800000 */
.L_x_163:
        /* <DEDUP_REMOVED lines=12> */
.L_x_166:
[----:B------:R-:W-:Y:S05]  /*8fd0*/  BSYNC B1 ;  /* 0x0000000000017941 */ /* 0x000fea0003800000 */
.L_x_165:
        /* <DEDUP_REMOVED lines=12> */
.L_x_168:
[----:B------:R-:W-:Y:S05]  /*90a0*/  BSYNC B1 ;  /* 0x0000000000017941 */ /* 0x000fea0003800000 */
.L_x_167:
        /* <DEDUP_REMOVED lines=12> */
.L_x_170:
[----:B------:R-:W-:Y:S05]  /*9170*/  BSYNC B1 ;  /* 0x0000000000017941 */ /* 0x000fea0003800000 */
.L_x_169:
        /* <DEDUP_REMOVED lines=12> */
.L_x_172:
[----:B------:R-:W-:Y:S05]  /*9240*/  BSYNC B1 ;  /* 0x0000000000017941 */ /* 0x000fea0003800000 */
.L_x_171:
        /* <DEDUP_REMOVED lines=12> */
.L_x_174:
[----:B------:R-:W-:Y:S05]  /*9310*/  BSYNC B1 ;  /* 0x0000000000017941 */ /* 0x000fea0003800000 */
.L_x_173:
        /* <DEDUP_REMOVED lines=12> */
.L_x_176:
[----:B------:R-:W-:Y:S05]  /*93e0*/  BSYNC B1 ;  /* 0x0000000000017941 */ /* 0x000fea0003800000 */
.L_x_175:
        /* <DEDUP_REMOVED lines=12> */
.L_x_178:
[----:B------:R-:W-:Y:S05]  /*94b0*/  BSYNC B1 ;  /* 0x0000000000017941 */ /* 0x000fea0003800000 */
.L_x_177:
        /* <DEDUP_REMOVED lines=12> */
.L_x_180:
[----:B------:R-:W-:Y:S05]  /*9580*/  BSYNC B1 ;  /* 0x0000000000017941 */ /* 0x000fea0003800000 */
.L_x_179:
        /* <DEDUP_REMOVED lines=12> */
.L_x_182:
[----:B------:R-:W-:Y:S05]  /*9650*/  BSYNC B1 ;  /* 0x0000000000017941 */ /* 0x000fea0003800000 */
.L_x_181:
        /* <DEDUP_REMOVED lines=12> */
.L_x_184:
[----:B------:R-:W-:Y:S05]  /*9720*/  BSYNC B1 ;  /* 0x0000000000017941 */ /* 0x000fea0003800000 */
.L_x_183:
        /* <DEDUP_REMOVED lines=12> */
.L_x_186:
[----:B------:R-:W-:Y:S05]  /*97f0*/  BSYNC B1 ;  /* 0x0000000000017941 */ /* 0x000fea0003800000 */
.L_x_185:
        /* <DEDUP_REMOVED lines=12> */
.L_x_188:
[----:B------:R-:W-:Y:S05]  /*98c0*/  BSYNC B1 ;  /* 0x0000000000017941 */ /* 0x000fea0003800000 */
.L_x_187:
        /* <DEDUP_REMOVED lines=12> */
.L_x_190:
[----:B------:R-:W-:Y:S05]  /*9990*/  BSYNC B1 ;  /* 0x0000000000017941 */ /* 0x000fea0003800000 */
.L_x_189:
        /* <DEDUP_REMOVED lines=12> */
.L_x_192:
[----:B------:R-:W-:Y:S05]  /*9a60*/  BSYNC B1 ;  /* 0x0000000000017941 */ /* 0x000fea0003800000 */
.L_x_191:
[----:B-----5:R-:W-:Y:S01]  /*9a70*/  LOP3.LUT R32, R32, 0xff, RZ, 0xc0, !PT ;  /* 0x000000ff20207812 */ /* 0x020fe200078ec0ff */
[----:B------:R-:W-:Y:S01]  /*9a80*/  BSSY B1, `(.L_x_193) ;  /* 0x000000b000017945 */ /* 0x000fe20003800000 */
[----:B------:R-:W-:Y:S02]  /*9a90*/  ISETP.LT.OR P4, PT, R34, 0x99, !P0 ;  /* 0x000000992200780c */ /* 0x000fe40004781670 */
[----:B------:R-:W-:-:S05]  /*9aa0*/  F2FP.F16.E4M3.UNPACK_B R32, R32 ;  /* 0x00000020ff20723e */ /* 0x000fca00020006ff */
[----:B------:R-:W-:-:S05]  /*9ab0*/  HADD2.F32 R32, -RZ, R32.H0_H0 ;  /* 0x20000020ff207230 */ /* 0x000fca0000004100 */
[----:B------:R-:W-:-:S04]  /*9ac0*/  FMUL R32, R32, UR26 ;  /* 0x0000001a20207c20 */ /* 0x000fc80008400000 */
[----:B------:R-:W-:Y:S01]  /*9ad0*/  FFMA R32, R23, UR25, R32 ;  /* 0x0000001917207c23 */ /* 0x000fe20008000020 */
[----:B------:R-:W-:-:S04]  /*9ae0*/  PRMT R23, RZ, 0x7610, R23 ;  /* 0x00007610ff177816 */ /* 0x000fc80000000017 */
[----:B0-----:R-:W-:-:S05]  /*9af0*/  F2FP.SATFINITE.E4M3.F32.PACK_AB_MERGE_C R33, RZ, R32, RZ ;  /* 0x00000020ff21723e */ /* 0x001fca00048070ff */
[----:B------:R0:W-:Y:S01]  /*9b00*/  @!P3 STG.E.U8 desc[UR20][R26.64+0x91], R33 ;  /* 0x000091211a00b986 */ /* 0x0001e2000c101114 */
[----:B------:R-:W-:Y:S05]  /*9b10*/  @P4 BRA `(.L_x_194) ;  /* 0x0000000000044947 */ /* 0x000fea0003800000 */
[----:B------:R0:W5:Y:S02]  /*9b20*/  LDG.E.U8 R23, desc[UR20][R28.64+0x98] ;  /* 0x000098141c177981 */ /* 0x000164000c1e1100 */
.L_x_194:
[----:B------:R-:W-:Y:S05]  /*9b30*/  BSYNC B1 ;  /* 0x0000000000017941 */ /* 0x000fea0003800000 */
.L_x_193:
        /* <DEDUP_REMOVED lines=8> */
[----:B------:R-:W-:-:S05]  /*9bc0*/  F2FP.SATFINITE.E4M3.F32.PACK_AB_MERGE_C R23, RZ, R23, RZ ;  /* 0x00000017ff17723e */ /* 0x000fca00048070ff */
[----:B------:R0:W-:Y:S01]  /*9bd0*/  @!P4 STG.E.U8 desc[UR20][R24.64+0x98], R23 ;  /* 0x000098171800c986 */ /* 0x0001e2000c101114 */
[----:B------:R-:W-:Y:S05]  /*9be0*/  @P3 BRA `(.L_x_196) ;  /* 0x0000000000043947 */ /* 0x000fea0003800000 */
[----:B------:R0:W5:Y:S02]  /*9bf0*/  LDG.E.U8 R22, desc[UR20][R28.64+0x99] ;  /* 0x000099141c167981 */ /* 0x000164000c1e1100 */
.L_x_196:
[----:B------:R-:W-:Y:S05]  /*9c00*/  BSYNC B1 ;  /* 0x0000000000017941 */ /* 0x000fea0003800000 */
.L_x_195:
        /* <DEDUP_REMOVED lines=12> */
.L_x_198:
[----:B------:R-:W-:Y:S05]  /*9cd0*/  BSYNC B1 ;  /* 0x0000000000017941 */ /* 0x000fea0003800000 */
.L_x_197:
        /* <DEDUP_REMOVED lines=12> */
.L_x_200:
[----:B------:R-:W-:Y:S05]  /*9da0*/  BSYNC B1 ;  /* 0x0000000000017941 */ /* 0x000fea0003800000 */
.L_x_199:
        /* <DEDUP_REMOVED lines=12> */
.L_x_202:
[----:B------:R-:W-:Y:S05]  /*9e70*/  BSYNC B1 ;  /* 0x0000000000017941 */ /* 0x000fea0003800000 */
.L_x_201:
        /* <DEDUP_REMOVED lines=12> */
.L_x_204:
[----:B------:R-:W-:Y:S05]  /*9f40*/  BSYNC B1 ;  /* 0x0000000000017941 */ /* 0x000fea0003800000 */
.L_x_203:
        /* <DEDUP_REMOVED lines=12> */
.L_x_206:
[----:B------:R-:W-:Y:S05]  /*a010*/  BSYNC B1 ;  /* 0x0000000000017941 */ /* 0x000fea0003800000 */
.L_x_205:
        /* <DEDUP_REMOVED lines=12> */
.L_x_208:
[----:B------:R-:W-:Y:S05]  /*a0e0*/  BSYNC B1 ;  /* 0x0000000000017941 */ /* 0x000fea0003800000 */
.L_x_207:
        /* <DEDUP_REMOVED lines=12> */
.L_x_210:
[----:B------:R-:W-:Y:S05]  /*a1b0*/  BSYNC B1 ;  /* 0x0000000000017941 */ /* 0x000fea0003800000 */
.L_x_209:
        /* <DEDUP_REMOVED lines=12> */
.L_x_212:
[----:B------:R-:W-:Y:S05]  /*a280*/  BSYNC B1 ;  /* 0x0000000000017941 */ /* 0x000fea0003800000 */
.L_x_211:
        /* <DEDUP_REMOVED lines=12> */
.L_x_214:
[----:B------:R-:W-:Y:S05]  /*a350*/  BSYNC B1 ;  /* 0x0000000000017941 */ /* 0x000fea0003800000 */
.L_x_213:
        /* <DEDUP_REMOVED lines=12> */
.L_x_216:
[----:B------:R-:W-:Y:S05]  /*a420*/  BSYNC B1 ;  /* 0x0000000000017941 */ /* 0x000fea0003800000 */
.L_x_215:
        /* <DEDUP_REMOVED lines=12> */
.L_x_218:
[----:B------:R-:W-:Y:S05]  /*a4f0*/  BSYNC B1 ;  /* 0x0000000000017941 */ /* 0x000fea0003800000 */
.L_x_217:
        /* <DEDUP_REMOVED lines=12> */
.L_x_220:
[----:B------:R-:W-:Y:S05]  /*a5c0*/  BSYNC B1 ;  /* 0x0000000000017941 */ /* 0x000fea0003800000 */
.L_x_219:
        /* <DEDUP_REMOVED lines=12> */
.L_x_222:
[----:B------:R-:W-:Y:S05]  /*a690*/  BSYNC B1 ;  /* 0x0000000000017941 */ /* 0x000fea0003800000 */
.L_x_221:
        /* <DEDUP_REMOVED lines=12> */
.L_x_224:
[----:B------:R-:W-:Y:S05]  /*a760*/  BSYNC B1 ;  /* 0x0000000000017941 */ /* 0x000fea0003800000 */
.L_x_223:
        /* <DEDUP_REMOVED lines=12> */
.L_x_226:
[----:B------:R-:W-:Y:S05]  /*a830*/  BSYNC B1 ;  /* 0x0000000000017941 */ /* 0x000fea0003800000 */
.L_x_225:
        /* <DEDUP_REMOVED lines=12> */
.L_x_228:
[----:B------:R-:W-:Y:S05]  /*a900*/  BSYNC B1 ;  /* 0x0000000000017941 */ /* 0x000fea0003800000 */
.L_x_227:
        /* <DEDUP_REMOVED lines=12> */
.L_x_230:
[----:B------:R-:W-:Y:S05]  /*a9d0*/  BSYNC B1 ;  /* 0x0000000000017941 */ /* 0x000fea0003800000 */
.L_x_229:
        /* <DEDUP_REMOVED lines=12> */
.L_x_232:
[----:B------:R-:W-:Y:S05]  /*aaa0*/  BSYNC B1 ;  /* 0x0000000000017941 */ /* 0x000fea0003800000 */
.L_x_231:
        /* <DEDUP_REMOVED lines=12> */
.L_x_234:
[----:B------:R-:W-:Y:S05]  /*ab70*/  BSYNC B1 ;  /* 0x0000000000017941 */ /* 0x000fea0003800000 */
.L_x_233:
        /* <DEDUP_REMOVED lines=12> */
.L_x_236:
[----:B------:R-:W-:Y:S05]  /*ac40*/  BSYNC B1 ;  /* 0x0000000000017941 */ /* 0x000fea0003800000 */
.L_x_235:
[----:B-----5:R-:W-:Y:S01]  /*ac50*/  LOP3.LUT R2, R2, 0xff, RZ, 0xc0, !PT ;  /* 0x000000ff02027812 */ /* 0x020fe200078ec0ff */
[----:B------:R-:W-:Y:S01]  /*ac60*/  BSSY B1, `(.L_x_237) ;  /* 0x000000b000017945 */ /* 0x000fe20003800000 */
[----:B------:R-:W-:Y:S02]  /*ac70*/  ISETP.LT.OR P4, PT, R34, 0xc1, !P1 ;  /* 0x000000c12200780c */ /* 0x000fe40004f81670 */
[----:B------:R-:W-:-:S05]  /*ac80*/  F2FP.F16.E4M3.UNPACK_B R2, R2 ;  /* 0x00000002ff02723e */ /* 0x000fca00020006ff */
[----:B------:R-:W-:-:S05]  /*ac90*/  HADD2.F32 R2, -RZ, R2.H0_H0 ;  /* 0x20000002ff027230 */ /* 0x000fca0000004100 */
[----:B0-----:R-:W-:-:S04]  /*aca0*/  FMUL R3, R2, UR26 ;  /* 0x0000001a02037c20 */ /* 0x001fc80008400000 */
[----:B------:R-:W-:Y:S01]  /*acb0*/  FFMA R3, R0, UR25, R3 ;  /* 0x0000001900037c23 */ /* 0x000fe20008000003 */
[----:B------:R-:W-:-:S04]  /*acc0*/  PRMT R0, RZ, 0x7610, R0 ;  /* 0x00007610ff007816 */ /* 0x000fc80000000000 */
[----:B------:R-:W-:-:S05]  /*acd0*/  F2FP.SATFINITE.E4M3.F32.PACK_AB_MERGE_C R3, RZ, R3, RZ ;  /* 0x00000003ff03723e */ /* 0x000fca00048070ff */
[----:B------:R0:W-:Y:S01]  /*ace0*/  @!P3 STG.E.U8 desc[UR20][R24.64+0xc1], R3 ;  /* 0x0000c1031800b986 */ /* 0x0001e2000c101114 */
[----:B------:R-:W-:Y:S05]  /*acf0*/  @P4 BRA `(.L_x_238) ;  /* 0x0000000000044947 */ /* 0x000fea0003800000 */
[----:B------:R0:W5:Y:S02]  /*ad00*/  LDG.E.U8 R0, desc[UR20][R30.64+0xc0] ;  /* 0x0000c0141e007981 */ /* 0x000164000c1e1100 */
.L_x_238:
[----:B------:R-:W-:Y:S05]  /*ad10*/  BSYNC B1 ;  /* 0x0000000000017941 */ /* 0x000fea0003800000 */
.L_x_237:
[----:B------:R-:W2:Y:S01]  /*ad20*/  LDL.LU R2, [R1] ;  /* 0x0000000001027983 */ /* 0x000ea20000300800 */
[----:B-----5:R-:W-:Y:S01]  /*ad30*/  LOP3.LUT R0, R0, 0xff, RZ, 0xc0, !PT ;  /* 0x000000ff00007812 */ /* 0x020fe200078ec0ff */
[----:B------:R-:W-:Y:S01]  /*ad40*/  BSSY B1, `(.L_x_239) ;  /* 0x000000b000017945 */ /* 0x000fe20003800000 */
[----:B------:R-:W-:Y:S02]  /*ad50*/  ISETP.LT.OR P3, PT, R34, 0xc2, !P1 ;  /* 0x000000c22200780c */ /* 0x000fe40004f61670 */
[----:B------:R-:W-:-:S05]  /*ad60*/  F2FP.F16.E4M3.UNPACK_B R0, R0 ;  /* 0x00000000ff00723e */ /* 0x000fca00020006ff */
[----:B------:R-:W-:-:S05]  /*ad70*/  HADD2.F32 R0, -RZ, R0.H0_H0 ;  /* 0x20000000ff007230 */ /* 0x000fca0000004100 */
[----:B------:R-:W-:-:S04]  /*ad80*/  FMUL R0, R0, UR26 ;  /* 0x0000001a00007c20 */ /* 0x000fc80008400000 */
[----:B--2---:R-:W-:-:S05]  /*ad90*/  FFMA R0, R2, UR25, R0 ;  /* 0x0000001902007c23 */ /* 0x004fca0008000000 */
[----:B0-----:R-:W-:Y:S02]  /*ada0*/  F2FP.SATFINITE.E4M3.F32.PACK_AB_MERGE_C R3, RZ, R0, RZ ;  /* 0x00000000ff03723e */ /* 0x001fe400048070ff */
[----:B------:R-:W-:-:S03]  /*adb0*/  PRMT R0, RZ, 0x7610, R0 ;  /* 0x00007610ff007816 */ /* 0x000fc60000000000 */
[----:B------:R0:W-:Y:S01]  /*adc0*/  @!P4 STG.E.U8 desc[UR20][R26.64+0xc0], R3 ;  /* 0x0000c0031a00c986 */ /* 0x0001e2000c101114 */
[----:B------:R-:W-:Y:S05]  /*add0*/  @P3 BRA `(.L_x_240) ;  /* 0x0000000000043947 */ /* 0x000fea0003800000 */
[----:B------:R2:W5:Y:S02]  /*ade0*/  LDG.E.U8 R0, desc[UR20][R30.64+0xc1] ;  /* 0x0000c1141e007981 */ /* 0x000564000c1e1100 */
.L_x_240:
[----:B------:R-:W-:Y:S05]  /*adf0*/  BSYNC B1 ;  /* 0x0000000000017941 */ /* 0x000fea0003800000 */
.L_x_239:
[----:B------:R-:W3:Y:S01]  /*ae00*/  LDL.LU R2, [R1+0x4] ;  /* 0x0000040001027983 */ /* 0x000ee20000300800 */
[----:B-----5:R-:W-:Y:S01]  /*ae10*/  LOP3.LUT R0, R0, 0xff, RZ, 0xc0, !PT ;  /* 0x000000ff00007812 */ /* 0x020fe200078ec0ff */
[----:B------:R-:W-:Y:S01]  /*ae20*/  BSSY B1, `(.L_x_241) ;  /* 0x000000b000017945 */ /* 0x000fe20003800000 */
[----:B------:R-:W-:Y:S02]  /*ae30*/  ISETP.LT.OR P4, PT, R34, 0xc9, !P0 ;  /* 0x000000c92200780c */ /* 0x000fe40004781670 */
[----:B------:R-:W-:-:S05]  /*ae40*/  F2FP.F16.E4M3.UNPACK_B R0, R0 ;  /* 0x00000000ff00723e */ /* 0x000fca00020006ff */
[----:B------:R-:W-:-:S05]  /*ae50*/  HADD2.F32 R0, -RZ, R0.H0_H0 ;  /* 0x20000000ff007230 */ /* 0x000fca0000004100 */
[----:B------:R-:W-:-:S04]  /*ae60*/  FMUL R0, R0, UR26 ;  /* 0x0000001a00007c20 */ /* 0x000fc80008400000 */
[----:B---3--:R-:W-:-:S05]  /*ae70*/  FFMA R0, R2, UR25, R0 ;  /* 0x0000001902007c23 */ /* 0x008fca0008000000 */
[----:B0-----:R-:W-:Y:S02]  /*ae80*/  F2FP.SATFINITE.E4M3.F32.PACK_AB_MERGE_C R3, RZ, R0, RZ ;  /* 0x00000000ff03723e */ /* 0x001fe400048070ff */
[----:B------:R-:W-:-:S03]  /*ae90*/  PRMT R0, RZ, 0x7610, R0 ;  /* 0x00007610ff007816 */ /* 0x000fc60000000000 */
[----:B------:R0:W-:Y:S01]  /*aea0*/  @!P3 STG.E.U8 desc[UR20][R26.64+0xc1], R3 ;  /* 0x0000c1031a00b986 */ /* 0x0001e2000c101114 */
[----:B------:R-:W-:Y:S05]  /*aeb0*/  @P4 BRA `(.L_x_242) ;  /* 0x0000000000044947 */ /* 0x000fea0003800000 */
[----:B------:R3:W5:Y:S02]  /*aec0*/  LDG.E.U8 R0, desc[UR20][R28.64+0xc8] ;  /* 0x0000c8141c007981 */ /* 0x000764000c1e1100 */
.L_x_242:
[----:B------:R-:W-:Y:S05]  /*aed0*/  BSYNC B1 ;  /* 0x0000000000017941 */ /* 0x000fea0003800000 */
.L_x_241:
[----:B------:R-:W2:Y:S01]  /*aee0*/  LDL.LU R2, [R1+0x8] ;  /* 0x0000080001027983 */ /* 0x000ea20000300800 */
        /* <DEDUP_REMOVED lines=12> */
.L_x_244:
[----:B------:R-:W-:Y:S05]  /*afb0*/  BSYNC B1 ;  /* 0x0000000000017941 */ /* 0x000fea0003800000 */
.L_x_243:
        /* <DEDUP_REMOVED lines=13> */
.L_x_246:
[----:B------:R-:W-:Y:S05]  /*b090*/  BSYNC B1 ;  /* 0x0000000000017941 */ /* 0x000fea0003800000 */
.L_x_245:
        /* <DEDUP_REMOVED lines=13> */
.L_x_248:
[----:B------:R-:W-:Y:S05]  /*b170*/  BSYNC B1 ;  /* 0x0000000000017941 */ /* 0x000fea0003800000 */
.L_x_247:
        /* <DEDUP_REMOVED lines=13> */
.L_x_250:
[----:B------:R-:W-:Y:S05]  /*b250*/  BSYNC B1 ;  /* 0x0000000000017941 */ /* 0x000fea0003800000 */
.L_x_249:
        /* <DEDUP_REMOVED lines=13> */
.L_x_252:
[----:B------:R-:W-:Y:S05]  /*b330*/  BSYNC B1 ;  /* 0x0000000000017941 */ /* 0x000fea0003800000 */
.L_x_251:
        /* <DEDUP_REMOVED lines=13> */
.L_x_254:
[----:B------:R-:W-:Y:S05]  /*b410*/  BSYNC B1 ;  /* 0x0000000000017941 */ /* 0x000fea0003800000 */
.L_x_253:
        /* <DEDUP_REMOVED lines=13> */
.L_x_256:
[----:B------:R-:W-:Y:S05]  /*b4f0*/  BSYNC B1 ;  /* 0x0000000000017941 */ /* 0x000fea0003800000 */
.L_x_255:
        /* <DEDUP_REMOVED lines=13> */
.L_x_258:
[----:B------:R-:W-:Y:S05]  /*b5d0*/  BSYNC B1 ;  /* 0x0000000000017941 */ /* 0x000fea0003800000 */
.L_x_257:
        /* <DEDUP_REMOVED lines=13> */
.L_x_260:
[----:B------:R-:W-:Y:S05]  /*b6b0*/  BSYNC B1 ;  /* 0x0000000000017941 */ /* 0x000fea0003800000 */
.L_x_259:
        /* <DEDUP_REMOVED lines=13> */
.L_x_262:
[----:B------:R-:W-:Y:S05]  /*b790*/  BSYNC B1 ;  /* 0x0000000000017941 */ /* 0x000fea0003800000 */
.L_x_261:
        /* <DEDUP_REMOVED lines=13> */
.L_x_264:
[----:B------:R-:W-:Y:S05]  /*b870*/  BSYNC B1 ;  /* 0x0000000000017941 */ /* 0x000fea0003800000 */
.L_x_263:
        /* <DEDUP_REMOVED lines=13> */
.L_x_266:
[----:B------:R-:W-:Y:S05]  /*b950*/  BSYNC B1 ;  /* 0x0000000000017941 */ /* 0x000fea0003800000 */
.L_x_265:
        /* <DEDUP_REMOVED lines=13> */
.L_x_268:
[----:B------:R-:W-:Y:S05]  /*ba30*/  BSYNC B1 ;  /* 0x0000000000017941 */ /* 0x000fea0003800000 */
.L_x_267:
        /* <DEDUP_REMOVED lines=13> */
.L_x_270:
[----:B------:R-:W-:Y:S05]  /*bb10*/  BSYNC B1 ;  /* 0x0000000000017941 */ /* 0x000fea0003800000 */
.L_x_269:
        /* <DEDUP_REMOVED lines=13> */
.L_x_272:
[----:B------:R-:W-:Y:S05]  /*bbf0*/  BSYNC B1 ;  /* 0x0000000000017941 */ /* 0x000fea0003800000 */
.L_x_271:
        /* <DEDUP_REMOVED lines=13> */
.L_x_274:
[----:B------:R-:W-:Y:S05]  /*bcd0*/  BSYNC B1 ;  /* 0x0000000000017941 */ /* 0x000fea0003800000 */
.L_x_273:
        /* <DEDUP_REMOVED lines=13> */
.L_x_276:
[----:B------:R-:W-:Y:S05]  /*bdb0*/  BSYNC B1 ;  /* 0x0000000000017941 */ /* 0x000fea0003800000 */
.L_x_275:
        /* <DEDUP_REMOVED lines=13> */
.L_x_278:
[----:B------:R-:W-:Y:S05]  /*be90*/  BSYNC B1 ;  /* 0x0000000000017941 */ /* 0x000fea0003800000 */
.L_x_277:
        /* <DEDUP_REMOVED lines=13> */
.L_x_280:
[----:B------:R-:W-:Y:S05]  /*bf70*/  BSYNC B1 ;  /* 0x0000000000017941 */ /* 0x000fea0003800000 */
.L_x_279:
        /* <DEDUP_REMOVED lines=13> */
.L_x_282:
[----:B------:R-:W-:Y:S05]  /*c050*/  BSYNC B1 ;  /* 0x0000000000017941 */ /* 0x000fea0003800000 */
.L_x_281:
        /* <DEDUP_REMOVED lines=13> */
.L_x_284:
[----:B------:R-:W-:Y:S05]  /*c130*/  BSYNC B1 ;  /* 0x0000000000017941 */ /* 0x000fea0003800000 */
.L_x_283:
        /* <DEDUP_REMOVED lines=13> */
.L_x_286:
[----:B------:R-:W-:Y:S05]  /*c210*/  BSYNC B1 ;  /* 0x0000000000017941 */ /* 0x000fea0003800000 */
.L_x_285:
        /* <DEDUP_REMOVED lines=13> */
.L_x_288:
[----:B------:R-:W-:Y:S05]  /*c2f0*/  BSYNC B1 ;  /* 0x0000000000017941 */ /* 0x000fea0003800000 */
.L_x_287:
        /* <DEDUP_REMOVED lines=13> */
.L_x_290:
[----:B------:R-:W-:Y:S05]  /*c3d0*/  BSYNC B1 ;  /* 0x0000000000017941 */ /* 0x000fea0003800000 */
.L_x_289:
        /* <DEDUP_REMOVED lines=13> */
.L_x_292:
[----:B------:R-:W-:Y:S05]  /*c4b0*/  BSYNC B1 ;  /* 0x0000000000017941 */ /* 0x000fea0003800000 */
.L_x_291:
        /* <DEDUP_REMOVED lines=13> */
.L_x_294:
[----:B------:R-:W-:Y:S05]  /*c590*/  BSYNC B1 ;  /* 0x0000000000017941 */ /* 0x000fea0003800000 */
.L_x_293:
        /* <DEDUP_REMOVED lines=13> */
.L_x_296:
[----:B------:R-:W-:Y:S05]  /*c670*/  BSYNC B1 ;  /* 0x0000000000017941 */ /* 0x000fea0003800000 */
.L_x_295:
[----:B------:R-:W-:Y:S05]  /*c680*/  @P1 BRA `(.L_x_297) ;  /* 0x0000002000a41947 */ /* 0x000fea0003800000 */
[----:B------:R-:W2:Y:S01]  /*c690*/  LDL.LU R2, [R1+0x74] ;  /* 0x0000740001027983 */ /* 0x000ea20000300800 */
[----:B-----5:R-:W-:-:S04]  /*c6a0*/  LOP3.LUT R0, R0, 0xff, RZ, 0xc0, !PT ;  /* 0x000000ff00007812 */ /* 0x020fc800078ec0ff */
[----:B------:R-:W-:-:S05]  /*c6b0*/  F2FP.F16.E4M3.UNPACK_B R0, R0 ;  /* 0x00000000ff00723e */ /* 0x000fca00020006ff */
[----:B------:R-:W-:-:S05]  /*c6c0*/  HADD2.F32 R0, -RZ, R0.H0_H0 ;  /* 0x20000000ff007230 */ /* 0x000fca0000004100 */
[----:B------:R-:W-:-:S04]  /*c6d0*/  FMUL R0, R0, UR26 ;  /* 0x0000001a00007c20 */ /* 0x000fc80008400000 */
[----:B--2---:R-:W-:-:S05]  /*c6e0*/  FFMA R0, R2, UR25, R0 ;  /* 0x0000001902007c23 */ /* 0x004fca0008000000 */
[----:B0-----:R-:W-:-:S05]  /*c6f0*/  F2FP.SATFINITE.E4M3.F32.PACK_AB_MERGE_C R3, RZ, R0, RZ ;  /* 0x00000000ff03723e */ /* 0x001fca00048070ff */
[----:B------:R0:W-:Y:S01]  /*c700*/  STG.E.U8 desc[UR20][R26.64+0xf9], R3 ;  /* 0x0000f9031a007986 */ /* 0x0001e2000c101114 */
[----:B------:R-:W-:Y:S05]  /*c710*/  BRA `(.L_x_297) ;  /* 0x0000002000807947 */ /* 0x000fea0003800000 */
.L_x_40:
[C---:B------:R-:W-:Y:S01]  /*c720*/  ISETP.GE.AND P1, PT, R39.reuse, 0x1, PT ;  /* 0x000000012700780c */ /* 0x040fe20003f26270 */
[----:B------:R-:W-:Y:S01]  /*c730*/  FMUL R226, R226, UR25 ;  /* 0x00000019e2e27c20 */ /* 0x000fe20008400000 */
[----:B------:R-:W2:Y:S01]  /*c740*/  LDL.LU R227, [R1+0x10] ;  /* 0x0000100001e37983 */ /* 0x000ea20000300800 */
[----:B------:R-:W-:Y:S01]  /*c750*/  ISETP.GE.AND P0, PT, R39, 0x9, PT ;  /* 0x000000092700780c */ /* 0x000fe20003f06270 */
[----:B------:R-:W-:Y:S01]  /*c760*/  FMUL R225, R225, UR25 ;  /* 0x00000019e1e17c20 */ /* 0x000fe20008400000 */
[C---:B------:R-:W-:Y:S02]  /*c770*/  ISETP.LT.OR P4, PT, R34.reuse, 0x1, !P1 ;  /* 0x000000012200780c */ /* 0x040fe40004f81670 */
[C---:B------:R-:W-:Y:S02]  /*c780*/  ISETP.LT.OR P5, PT, R34.reuse, 0x2, !P1 ;  /* 0x000000022200780c */ /* 0x040fe40004fa1670 */
[----:B------:R-:W-:Y:S02]  /*c790*/  F2FP.SATFINITE.E4M3.F32.PACK_AB_MERGE_C R29, RZ, R226, RZ ;  /* 0x000000e2ff1d723e */ /* 0x000fe400048070ff */
[----:B------:R-:W-:Y:S01]  /*c7a0*/  ISETP.LT.OR P3, PT, R34, 0x1, !P0 ;  /* 0x000000012200780c */ /* 0x000fe20004761670 */
[----:B------:R-:W-:Y:S01]  /*c7b0*/  FMUL R224, R224, UR25 ;  /* 0x00000019e0e07c20 */ /* 0x000fe20008400000 */
[----:B------:R-:W-:Y:S01]  /*c7c0*/  ISETP.LT.OR P6, PT, R34, 0xa, !P1 ;  /* 0x0000000a2200780c */ /* 0x000fe20004fc1670 */
[----:B------:R-:W-:Y:S01]  /*c7d0*/  FMUL R223, R223, UR25 ;  /* 0x00000019dfdf7c20 */ /* 0x000fe20008400000 */
[----:B------:R-:W-:Y:S01]  /*c7e0*/  F2FP.SATFINITE.E4M3.F32.PACK_AB_MERGE_C R225, RZ, R225, RZ ;  /* 0x000000e1ffe1723e */ /* 0x000fe200048070ff */
[----:B------:R-:W-:Y:S01]  /*c7f0*/  FMUL R221, R221, UR25 ;  /* 0x00000019dddd7c20 */ /* 0x000fe20008400000 */
[----:B------:R-:W-:Y:S01]  /*c800*/  FMUL R222, R222, UR25 ;  /* 0x00000019dede7c20 */ /* 0x000fe20008400000 */
[----:B------:R0:W-:Y:S01]  /*c810*/  @!P4 STG.E.U8 desc[UR20][R24.64], R29 ;  /* 0x0000001d1800c986 */ /* 0x0001e2000c101114 */
[----:B------:R-:W-:-:S02]  /*c820*/  ISETP.LT.OR P4, PT, R34, 0x2, !P0 ;  /* 0x000000022200780c */ /* 0x000fc40004781670 */
[----:B------:R-:W-:Y:S01]  /*c830*/  F2FP.SATFINITE.E4M3.F32.PACK_AB_MERGE_C R31, RZ, R224, RZ ;  /* 0x000000e0ff1f723e */ /* 0x000fe200048070ff */
[----:B------:R3:W-:Y:S01]  /*c840*/  @!P5 STG.E.U8 desc[UR20][R24.64+0x1], R225 ;  /* 0x000001e11800d986 */ /* 0x0007e2000c101114 */
[----:B------:R-:W-:Y:S02]  /*c850*/  ISETP.LT.OR P5, PT, R34, 0x9, !P1 ;  /* 0x000000092200780c */ /* 0x000fe40004fa1670 */
[----:B------:R-:W-:Y:S01]  /*c860*/  F2FP.SATFINITE.E4M3.F32.PACK_AB_MERGE_C R223, RZ, R223, RZ ;  /* 0x000000dfffdf723e */ /* 0x000fe200048070ff */
[----:B------:R-:W-:Y:S01]  /*c870*/  FMUL R220, R220, UR25 ;  /* 0x00000019dcdc7c20 */ /* 0x000fe20008400000 */
[----:B------:R-:W-:Y:S01]  /*c880*/  F2FP.SATFINITE.E4M3.F32.PACK_AB_MERGE_C R221, RZ, R221, RZ ;  /* 0x000000ddffdd723e */ /* 0x000fe200048070ff */
[----:B------:R-:W-:Y:S01]  /*c890*/  @!P3 STG.E.U8 desc[UR20][R26.64], R31 ;  /* 0x0000001f1a00b986 */ /* 0x000fe2000c101114 */
[----:B------:R-:W-:-:S03]  /*c8a0*/  ISETP.LT.OR P3, PT, R34, 0x9, !P0 ;  /* 0x000000092200780c */ /* 0x000fc60004761670 */
[----:B------:R-:W-:Y:S01]  /*c8b0*/  @!P4 STG.E.U8 desc[UR20][R26.64+0x1], R223 ;  /* 0x000001df1a00c986 */ /* 0x000fe2000c101114 */
[----:B------:R-:W-:-:S03]  /*c8c0*/  ISETP.LT.OR P4, PT, R34, 0xa, !P0 ;  /* 0x0000000a2200780c */ /* 0x000fc60004781670 */
[----:B------:R-:W-:Y:S01]  /*c8d0*/  @!P6 STG.E.U8 desc[UR20][R24.64+0x9], R221 ;  /* 0x000009dd1800e986 */ /* 0x000fe2000c101114 */
[C---:B------:R-:W-:Y:S01]  /*c8e0*/  ISETP.LT.OR P6, PT, R34.reuse, 0x12, !P1 ;  /* 0x000000122200780c */ /* 0x040fe20004fc1670 */
[----:B------:R-:W-:Y:S01]  /*c8f0*/  FMUL R219, R219, UR25 ;  /* 0x00000019dbdb7c20 */ /* 0x000fe20008400000 */
[----:B0-----:R-:W-:Y:S01]  /*c900*/  F2FP.SATFINITE.E4M3.F32.PACK_AB_MERGE_C R29, RZ, R222, RZ ;  /* 0x000000deff1d723e */ /* 0x001fe200048070ff */
[----:B------:R-:W-:Y:S01]  /*c910*/  FMUL R217, R217, UR25 ;  /* 0x00000019d9d97c20 */ /* 0x000fe20008400000 */
[----:B------:R-:W4:Y:S01]  /*c920*/  LDL.LU R226, [R1+0xc] ;  /* 0x00000c0001e27983 */ /* 0x000f220000300800 */
[----:B------:R-:W-:Y:S02]  /*c930*/  F2FP.SATFINITE.E4M3.F32.PACK_AB_MERGE_C R33, RZ, R220, RZ ;  /* 0x000000dcff21723e */ /* 0x000fe400048070ff */
[----:B------:R-:W-:Y:S01]  /*c940*/  F2FP.SATFINITE.E4M3.F32.PACK_AB_MERGE_C R219, RZ, R219, RZ ;  /* 0x000000dbffdb723e */ /* 0x000fe200048070ff */
[----:B------:R0:W-:Y:S01]  /*c950*/  @!P5 STG.E.U8 desc[UR20][R24.64+0x8], R29 ;  /* 0x0000081d1800d986 */ /* 0x0001e2000c101114 */
[----:B------:R-:W-:-:S02]  /*c960*/  ISETP.LT.OR P5, PT, R34, 0x11, !P1 ;  /* 0x000000112200780c */ /* 0x000fc40004fa1670 */
[----:B------:R-:W-:Y:S01]  /*c970*/  F2FP.SATFINITE.E4M3.F32.PACK_AB_MERGE_C R217, RZ, R217, RZ ;  /* 0x000000d9ffd9723e */ /* 0x000fe200048070ff */
[----:B---3--:R-:W3:Y:S01]  /*c980*/  LDL.LU R225, [R1+0x8] ;  /* 0x0000080001e17983 */ /* 0x008ee20000300800 */
[----:B------:R-:W-:-:S03]  /*c990*/  FMUL R218, R218, UR25 ;  /* 0x00000019dada7c20 */ /* 0x000fc60008400000 */
[----:B------:R-:W4:Y:S04]  /*c9a0*/  LDL.LU R224, [R1+0x4] ;  /* 0x0000040001e07983 */ /* 0x000f280000300800 */
[----:B------:R-:W3:Y:S01]  /*c9b0*/  LDL.LU R222, [R1] ;  /* 0x0000000001de7983 */ /* 0x000ee20000300800 */
[----:B0-----:R-:W-:Y:S01]  /*c9c0*/  F2FP.SATFINITE.E4M3.F32.PACK_AB_MERGE_C R29, RZ, R218, RZ ;  /* 0x000000daff1d723e */ /* 0x001fe200048070ff */
[----:B------:R-:W-:Y:S01]  /*c9d0*/  FMUL R216, R216, UR25 ;  /* 0x00000019d8d87c20 */ /* 0x000fe20008400000 */
[----:B------:R-:W-:Y:S01]  /*c9e0*/  FMUL R215, R215, UR25 ;  /* 0x00000019d7d77c20 */ /* 0x000fe20008400000 */
[----:B------:R0:W-:Y:S01]  /*c9f0*/  @!P3 STG.E.U8 desc[UR20][R26.64+0x8], R33 ;  /* 0x000008211a00b986 */ /* 0x0001e2000c101114 */
[C---:B------:R-:W-:Y:S01]  /*ca00*/  ISETP.LT.OR P3, PT, R34.reuse, 0x11, !P0 ;  /* 0x000000112200780c */ /* 0x040fe20004761670 */
[----:B------:R-:W-:Y:S01]  /*ca10*/  FMUL R213, R213, UR25 ;  /* 0x00000019d5d57c20 */ /* 0x000fe20008400000 */
[----:B------:R-:W-:Y:S01]  /*ca20*/  F2FP.SATFINITE.E4M3.F32.PACK_AB_MERGE_C R31, RZ, R216, RZ ;  /* 0x000000d8ff1f723e */ /* 0x000fe200048070ff */
[----:B------:R-:W-:Y:S01]  /*ca30*/  @!P4 STG.E.U8 desc[UR20][R26.64+0x9], R219 ;  /* 0x000009db1a00c986 */ /* 0x000fe2000c101114 */
[----:B------:R-:W-:Y:S01]  /*ca40*/  ISETP.LT.OR P4, PT, R34, 0x12, !P0 ;  /* 0x000000122200780c */ /* 0x000fe20004781670 */
[----:B------:R-:W-:Y:S01]  /*ca50*/  FMUL R214, R214, UR25 ;  /* 0x00000019d6d67c20 */ /* 0x000fe20008400000 */
[----:B------:R-:W-:Y:S01]  /*ca60*/  F2FP.SATFINITE.E4M3.F32.PACK_AB_MERGE_C R215, RZ, R215, RZ ;  /* 0x000000d7ffd7723e */ /* 0x000fe200048070ff */
[----:B------:R-:W-:Y:S01]  /*ca70*/  @!P6 STG.E.U8 desc[UR20][R24.64+0x11], R217 ;  /* 0x000011d91800e986 */ /* 0x000fe2000c101114 */
[----:B------:R-:W-:Y:S01]  /*ca80*/  ISETP.LT.OR P6, PT, R34, 0x1a, !P1 ;  /* 0x0000001a2200780c */ /* 0x000fe20004fc1670 */
[----:B------:R-:W-:Y:S01]  /*ca90*/  FMUL R212, R212, UR25 ;  /* 0x00000019d4d47c20 */ /* 0x000fe20008400000 */
[----:B------:R-:W-:Y:S01]  /*caa0*/  F2FP.SATFINITE.E4M3.F32.PACK_AB_MERGE_C R213, RZ, R213, RZ ;  /* 0x000000d5ffd5723e */ /* 0x000fe200048070ff */
[----:B------:R1:W-:Y:S01]  /*cab0*/  @!P5 STG.E.U8 desc[UR20][R24.64+0x10], R29 ;  /* 0x0000101d1800d986 */ /* 0x0003e2000c101114 */
[C---:B------:R-:W-:Y:S01]  /*cac0*/  ISETP.LT.OR P5, PT, R34.reuse, 0x19, !P1 ;  /* 0x000000192200780c */ /* 0x040fe20004fa1670 */
[----:B------:R-:W-:Y:S01]  /*cad0*/  FMUL R211, R211, UR25 ;  /* 0x00000019d3d37c20 */ /* 0x000fe20008400000 */
[----:B------:R-:W-:Y:S01]  /*cae0*/  FMUL R209, R209, UR25 ;  /* 0x00000019d1d17c20 */ /* 0x000fe20008400000 */
[----:B------:R1:W-:Y:S01]  /*caf0*/  @!P3 STG.E.U8 desc[UR20][R26.64+0x10], R31 ;  /* 0x0000101f1a00b986 */ /* 0x0003e2000c101114 */
[----:B------:R-:W-:Y:S01]  /*cb00*/  ISETP.LT.OR P3, PT, R34, 0x19, !P0 ;  /* 0x000000192200780c */ /* 0x000fe20004761670 */
[----:B------:R-:W-:Y:S01]  /*cb10*/  FMUL R210, R210, UR25 ;  /* 0x00000019d2d27c20 */ /* 0x000fe20008400000 */
[----:B0-----:R-:W-:Y:S01]  /*cb20*/  F2FP.SATFINITE.E4M3.F32.PACK_AB_MERGE_C R33, RZ, R212, RZ ;  /* 0x000000d4ff21723e */ /* 0x001fe200048070ff */
[----:B------:R-:W-:Y:S01]  /*cb30*/  @!P4 STG.E.U8 desc[UR20][R26.64+0x11], R215 ;  /* 0x000011d71a00c986 */ /* 0x000fe2000c101114 */
[----:B------:R-:W-:Y:S01]  /*cb40*/  ISETP.LT.OR P4, PT, R34, 0x1a, !P0 ;  /* 0x0000001a2200780c */ /* 0x000fe20004781670 */
[----:B------:R-:W-:Y:S01]  /*cb50*/  FMUL R208, R208, UR25 ;  /* 0x00000019d0d07c20 */ /* 0x000fe20008400000 */
[----:B------:R-:W-:Y:S01]  /*cb60*/  F2FP.SATFINITE.E4M3.F32.PACK_AB_MERGE_C R211, RZ, R211, RZ ;  /* 0x000000d3ffd3723e */ /* 0x000fe200048070ff */
[----:B------:R-:W-:Y:S01]  /*cb70*/  @!P6 STG.E.U8 desc[UR20][R24.64+0x19], R213 ;  /* 0x000019d51800e986 */ /* 0x000fe2000c101114 */
[----:B------:R-:W-:Y:S01]  /*cb80*/  ISETP.LT.OR P6, PT, R34, 0x22, !P1 ;  /* 0x000000222200780c */ /* 0x000fe20004fc1670 */
[----:B------:R-:W-:Y:S01]  /*cb90*/  FMUL R207, R207, UR25 ;  /* 0x00000019cfcf7c20 */ /* 0x000fe20008400000 */
[----:B-1----:R-:W-:Y:S01]  /*cba0*/  F2FP.SATFINITE.E4M3.F32.PACK_AB_MERGE_C R29, RZ, R214, RZ ;  /* 0x000000d6ff1d723e */ /* 0x002fe200048070ff */
[----:B------:R-:W-:Y:S01]  /*cbb0*/  FMUL R205, R205, UR25 ;  /* 0x00000019cdcd7c20 */ /* 0x000fe20008400000 */
[----:B------:R-:W-:Y:S01]  /*cbc0*/  F2FP.SATFINITE.E4M3.F32.PACK_AB_MERGE_C R209, RZ, R209, RZ ;  /* 0x000000d1ffd1723e */ /* 0x000fe200048070ff */
[----:B------:R-:W-:Y:S01]  /*cbd0*/  FMUL R206, R206, UR25 ;  /* 0x00000019cece7c20 */ /* 0x000fe20008400000 */
[----:B------:R-:W-:Y:S01]  /*cbe0*/  F2FP.SATFINITE.E4M3.F32.PACK_AB_MERGE_C R31, RZ, R208, RZ ;  /* 0x000000d0ff1f723e */ /* 0x000fe200048070ff */
[----:B------:R0:W-:Y:S01]  /*cbf0*/  @!P5 STG.E.U8 desc[UR20][R24.64+0x18], R29 ;  /* 0x0000181d1800d986 */ /* 0x0001e2000c101114 */
[----:B------:R-:W-:Y:S01]  /*cc00*/  ISETP.LT.OR P5, PT, R34, 0x21, !P1 ;  /* 0x000000212200780c */ /* 0x000fe20004fa1670 */
[----:B------:R-:W-:Y:S01]  /*cc10*/  FMUL R204, R204, UR25 ;  /* 0x00000019cccc7c20 */ /* 0x000fe20008400000 */
[----:B------:R-:W-:Y:S01]  /*cc20*/  F2FP.SATFINITE.E4M3.F32.PACK_AB_MERGE_C R207, RZ, R207, RZ ;  /* 0x000000cfffcf723e */ /* 0x000fe200048070ff */
[----:B------:R1:W-:Y:S01]  /*cc30*/  @!P3 STG.E.U8 desc[UR20][R26.64+0x18], R33 ;  /* 0x000018211a00b986 */ /* 0x0003e2000c101114 */
[C---:B------:R-:W-:Y:S01]  /*cc40*/  ISETP.LT.OR P3, PT, R34.reuse, 0x21, !P0 ;  /* 0x000000212200780c */ /* 0x040fe20004761670 */
[----:B------:R-:W-:Y:S01]  /*cc50*/  FMUL R203, R203, UR25 ;  /* 0x00000019cbcb7c20 */ /* 0x000fe20008400000 */
[----:B------:R-:W-:Y:S01]  /*cc60*/  F2FP.SATFINITE.E4M3.F32.PACK_AB_MERGE_C R205, RZ, R205, RZ ;  /* 0x000000cdffcd723e */ /* 0x000fe200048070ff */
[----:B------:R-:W-:Y:S01]  /*cc70*/  @!P4 STG.E.U8 desc[UR20][R26.64+0x19], R211 ;  /* 0x000019d31a00c986 */ /* 0x000fe2000c101114 */
[C---:B------:R-:W-:Y:S01]  /*cc80*/  ISETP.LT.OR P4, PT, R34.reuse, 0x22, !P0 ;  /* 0x000000222200780c */ /* 0x040fe20004781670 */
[----:B------:R-:W-:Y:S01]  /*cc90*/  FMUL R201, R201, UR25 ;  /* 0x00000019c9c97c20 */ /* 0x000fe20008400000 */
[----:B------:R-:W-:Y:S01]  /*cca0*/  F2FP.SATFINITE.E4M3.F32.PACK_AB_MERGE_C R203, RZ, R203, RZ ;  /* 0x000000cbffcb723e */ /* 0x000fe200048070ff */
[----:B------:R-:W-:Y:S01]  /*ccb0*/  @!P6 STG.E.U8 desc[UR20][R24.64+0x21], R209 ;  /* 0x000021d11800e986 */ /* 0x000fe2000c101114 */
[----:B------:R-:W-:Y:S01]  /*ccc0*/  ISETP.LT.OR P6, PT, R34, 0x2a, !P1 ;  /* 0x0000002a2200780c */ /* 0x000fe20004fc1670 */
[----:B------:R-:W-:Y:S01]  /*ccd0*/  FMUL R202, R202, UR25 ;  /* 0x00000019caca7c20 */ /* 0x000fe20008400000 */
[----:B0-----:R-:W-:Y:S01]  /*cce0*/  F2FP.SATFINITE.E4M3.F32.PACK_AB_MERGE_C R29, RZ, R210, RZ ;  /* 0x000000d2ff1d723e */ /* 0x001fe200048070ff */
[----:B------:R-:W-:Y:S01]  /*ccf0*/  FMUL R200, R200, UR25 ;  /* 0x00000019c8c87c20 */ /* 0x000fe20008400000 */
[----:B-1----:R-:W-:Y:S01]  /*cd00*/  F2FP.SATFINITE.E4M3.F32.PACK_AB_MERGE_C R33, RZ, R204, RZ ;  /* 0x000000ccff21723e */ /* 0x002fe200048070ff */
[----:B------:R-:W-:Y:S01]  /*cd10*/  FMUL R199, R199, UR25 ;  /* 0x00000019c7c77c20 */ /* 0x000fe20008400000 */
[----:B------:R-:W-:Y:S01]  /*cd20*/  F2FP.SATFINITE.E4M3.F32.PACK_AB_MERGE_C R201, RZ, R201, RZ ;  /* 0x000000c9ffc9723e */ /* 0x000fe200048070ff */
[----:B------:R0:W-:Y:S01]  /*cd30*/  @!P5 STG.E.U8 desc[UR20][R24.64+0x20], R29 ;  /* 0x0000201d1800d986 */ /* 0x0001e2000c101114 */
[C---:B------:R-:W-:Y:S01]  /*cd40*/  ISETP.LT.OR P5, PT, R34.reuse, 0x29, !P1 ;  /* 0x000000292200780c */ /* 0x040fe20004fa1670 */
[----:B------:R-:W-:Y:S01]  /*cd50*/  FMUL R197, R197, UR25 ;  /* 0x00000019c5c57c20 */ /* 0x000fe20008400000 */
[----:B------:R-:W-:Y:S01]  /*cd60*/  F2FP.SATFINITE.E4M3.F32.PACK_AB_MERGE_C R199, RZ, R199, RZ ;  /* 0x000000c7ffc7723e */ /* 0x000fe200048070ff */
[----:B------:R1:W-:Y:S01]  /*cd70*/  @!P3 STG.E.U8 desc[UR20][R26.64+0x20], R31 ;  /* 0x0000201f1a00b986 */ /* 0x0003e2000c101114 */
[----:B------:R-:W-:Y:S01]  /*cd80*/  ISETP.LT.OR P3, PT, R34, 0x29, !P0 ;  /* 0x000000292200780c */ /* 0x000fe20004761670 */
[----:B------:R-:W-:Y:S01]  /*cd90*/  FMUL R198, R198, UR25 ;  /* 0x00000019c6c67c20 */ /* 0x000fe20008400000 */
[----:B------:R-:W-:Y:S01]  /*cda0*/  F2FP.SATFINITE.E4M3.F32.PACK_AB_MERGE_C R197, RZ, R197, RZ ;  /* 0x000000c5ffc5723e */ /* 0x000fe200048070ff */
[----:B------:R-:W-:Y:S01]  /*cdb0*/  @!P4 STG.E.U8 desc[UR20][R26.64+0x21], R207 ;  /* 0x000021cf1a00c986 */ /* 0x000fe2000c101114 */
[----:B------:R-:W-:Y:S01]  /*cdc0*/  ISETP.LT.OR P4, PT, R34, 0x2a, !P0 ;  /* 0x0000002a2200780c */ /* 0x000fe20004781670 */
[----:B------:R-:W-:Y:S01]  /*cdd0*/  FMUL R196, R196, UR25 ;  /* 0x00000019c4c47c20 */ /* 0x000fe20008400000 */
[----:B------:R-:W-:Y:S01]  /*cde0*/  FMUL R195, R195, UR25 ;  /* 0x00000019c3c37c20 */ /* 0x000fe20008400000 */
        /* <DEDUP_REMOVED lines=27> */
[----:B------:R-:W-:Y:S01]  /*cfa0*/  FMUL R186, R186, UR25 ;  /* 0x00000019baba7c20 */ /* 0x000fe20008400000 */
        /* <DEDUP_REMOVED lines=154> */
[----:B-----5:R-:W-:Y:S01]  /*d950*/  FMUL R5, R5, UR25 ;  /* 0x0000001905057c20 */ /* 0x020fe20008400000 */
[----:B0-----:R-:W-:Y:S01]  /*d960*/  F2FP.SATFINITE.E4M3.F32.PACK_AB_MERGE_C R29, RZ, R170, RZ ;  /* 0x000000aaff1d723e */ /* 0x001fe200048070ff */
[----:B------:R-:W-:Y:S01]  /*d970*/  FMUL R0, R0, UR25 ;  /* 0x0000001900007c20 */ /* 0x000fe20008400000 */
[----:B-1----:R-:W-:Y:S01]  /*d980*/  F2FP.SATFINITE.E4M3.F32.PACK_AB_MERGE_C R33, RZ, R164, RZ ;  /* 0x000000a4ff21723e */ /* 0x002fe200048070ff */
[----:B------:R-:W-:Y:S01]  /*d990*/  FMUL R6, R6, UR25 ;  /* 0x0000001906067c20 */ /* 0x000fe20008400000 */
[----:B------:R-:W-:Y:S01]  /*d9a0*/  F2FP.SATFINITE.E4M3.F32.PACK_AB_MERGE_C R7, RZ, R7, RZ ;  /* 0x00000007ff07723e */ /* 0x000fe200048070ff */
[----:B------:R0:W-:Y:S01]  /*d9b0*/  @!P5 STG.E.U8 desc[UR20][R24.64+0x70], R29 ;  /* 0x0000701d1800d986 */ /* 0x0001e2000c101114 */
[----:B------:R-:W-:Y:S01]  /*d9c0*/  ISETP.LT.OR P5, PT, R34, 0x79, !P1 ;  /* 0x000000792200780c */ /* 0x000fe20004fa1670 */
[----:B------:R-:W-:Y:S01]  /*d9d0*/  FMUL R2, R2, UR25 ;  /* 0x0000001902027c20 */ /* 0x000fe20008400000 */
[----:B------:R-:W-:Y:S01]  /*d9e0*/  F2FP.SATFINITE.E4M3.F32.PACK_AB_MERGE_C R5, RZ, R5, RZ ;  /* 0x00000005ff05723e */ /* 0x000fe200048070ff */
[----:B------:R1:W-:Y:S01]  /*d9f0*/  @!P3 STG.E.U8 desc[UR20][R26.64+0x70], R31 ;  /* 0x0000701f1a00b986 */ /* 0x0003e2000c101114 */
[----:B------:R-:W-:Y:S01]  /*da00*/  ISETP.LT.OR P3, PT, R34, 0x79, !P0 ;  /* 0x000000792200780c */ /* 0x000fe20004761670 */
[----:B------:R-:W-:Y:S01]  /*da10*/  FMUL R3, R3, UR25 ;  /* 0x0000001903037c20 */ /* 0x000fe20008400000 */
[----:B------:R-:W-:Y:S01]  /*da20*/  FMUL R4, R4, UR25 ;  /* 0x0000001904047c20 */ /* 0x000fe20008400000 */
[----:B------:R-:W-:Y:S01]  /*da30*/  @!P4 STG.E.U8 desc[UR20][R26.64+0x71], R167 ;  /* 0x000071a71a00c986 */ /* 0x000fe2000c101114 */
[----:B------:R-:W-:-:S03]  /*da40*/  ISETP.LT.OR P4, PT, R34, 0x7a, !P0 ;  /* 0x0000007a2200780c */ /* 0x000fc60004781670 */
[----:B------:R-:W-:Y:S01]  /*da50*/  @!P6 STG.E.U8 desc[UR20][R24.64+0x79], R165 ;  /* 0x000079a51800e986 */ /* 0x000fe2000c101114 */
[----:B------:R-:W-:Y:S02]  /*da60*/  ISETP.LT.OR P6, PT, R34, 0x82, !P1 ;  /* 0x000000822200780c */ /* 0x000fe40004fc1670 */
[----:B0-----:R-:W-:Y:S01]  /*da70*/  F2FP.SATFINITE.E4M3.F32.PACK_AB_MERGE_C R29, RZ, R166, RZ ;  /* 0x000000a6ff1d723e */ /* 0x001fe200048070ff */
[----:B------:R-:W4:Y:S01]  /*da80*/  LDL.LU R220, [R1+0x14] ;  /* 0x0000140001dc7983 */ /* 0x000f220000300800 */
[----:B-1----:R-:W-:-:S03]  /*da90*/  F2FP.SATFINITE.E4M3.F32.PACK_AB_MERGE_C R31, RZ, R160, RZ ;  /* 0x000000a0ff1f723e */ /* 0x002fc600048070ff */
[----:B------:R0:W-:Y:S01]  /*daa0*/  @!P5 STG.E.U8 desc[UR20][R24.64+0x78], R29 ;  /* 0x0000781d1800d986 */ /* 0x0001e2000c101114 */
[----:B------:R-:W-:-:S03]  /*dab0*/  ISETP.LT.OR P5, PT, R34, 0x81, !P1 ;  /* 0x000000812200780c */ /* 0x000fc60004fa1670 */
[----:B------:R1:W-:Y:S01]  /*dac0*/  @!P3 STG.E.U8 desc[UR20][R26.64+0x78], R33 ;  /* 0x000078211a00b986 */ /* 0x0003e2000c101114 */
[----:B------:R-:W-:-:S03]  /*dad0*/  ISETP.LT.OR P3, PT, R34, 0x81, !P0 ;  /* 0x000000812200780c */ /* 0x000fc60004761670 */
        /* <DEDUP_REMOVED lines=26> */
[----:B0-----:R-:W-:Y:S02]  /*dc80*/  F2FP.SATFINITE.E4M3.F32.PACK_AB_MERGE_C R29, RZ, R154, RZ ;  /* 0x0000009aff1d723e */ /* 0x001fe400048070ff */
[----:B-1----:R-:W-:-:S03]  /*dc90*/  F2FP.SATFINITE.E4M3.F32.PACK_AB_MERGE_C R33, RZ, R20, RZ ;  /* 0x00000014ff21723e */ /* 0x002fc600048070ff */
[----:B------:R0:W-:Y:S01]  /*dca0*/  @!P5 STG.E.U8 desc[UR20][R24.64+0x90], R29 ;  /* 0x0000901d1800d986 */ /* 0x0001e2000c101114 */
[----:B------:R-:W-:-:S03]  /*dcb0*/  ISETP.LT.OR P5, PT, R34, 0x99, !P1 ;  /* 0x000000992200780c */ /* 0x000fc60004fa1670 */
[----:B------:R-:W-:Y:S01]  /*dcc0*/  @!P3 STG.E.U8 desc[UR20][R26.64+0x90], R31 ;  /* 0x0000901f1a00b986 */ /* 0x000fe2000c101114 */
[----:B------:R-:W-:-:S03]  /*dcd0*/  ISETP.LT.OR P3, PT, R34, 0x99, !P0 ;  /* 0x000000992200780c */ /* 0x000fc60004761670 */
[----:B------:R1:W-:Y:S01]  /*dce0*/  @!P4 STG.E.U8 desc[UR20][R26.64+0x91], R23 ;  /* 0x000091171a00c986 */ /* 0x0003e2000c101114 */
[----:B------:R-:W-:-:S03]  /*dcf0*/  ISETP.LT.OR P4, PT, R34, 0x9a, !P0 ;  /* 0x0000009a2200780c */ /* 0x000fc60004781670 */
[----:B------:R2:W-:Y:S01]  /*dd00*/  @!P6 STG.E.U8 desc[UR20][R24.64+0x99], R21 ;  /* 0x000099151800e986 */ /* 0x0005e2000c101114 */
[----:B------:R-:W-:Y:S02]  /*dd10*/  ISETP.LT.OR P6, PT, R34, 0xa2, !P1 ;  /* 0x000000a22200780c */ /* 0x000fe40004fc1670 */
[----:B0-----:R-:W-:-:S05]  /*dd20*/  F2FP.SATFINITE.E4M3.F32.PACK_AB_MERGE_C R29, RZ, R22, RZ ;  /* 0x00000016ff1d723e */ /* 0x001fca00048070ff */
[----:B------:R-:W-:Y:S01]  /*dd30*/  @!P5 STG.E.U8 desc[UR20][R24.64+0x98], R29 ;  /* 0x0000981d1800d986 */ /* 0x000fe2000c101114 */
[C---:B------:R-:W-:Y:S02]  /*dd40*/  ISETP.LT.OR P5, PT, R34.reuse, 0xa1, !P1 ;  /* 0x000000a12200780c */ /* 0x040fe40004fa1670 */
[----:B-1----:R-:W-:Y:S01]  /*dd50*/  F2FP.SATFINITE.E4M3.F32.PACK_AB_MERGE_C R23, RZ, R18, RZ ;  /* 0x00000012ff17723e */ /* 0x002fe200048070ff */
[----:B------:R-:W-:Y:S01]  /*dd60*/  @!P3 STG.E.U8 desc[UR20][R26.64+0x98], R33 ;  /* 0x000098211a00b986 */ /* 0x000fe2000c101114 */
[C---:B------:R-:W-:Y:S02]  /*dd70*/  ISETP.LT.OR P3, PT, R34.reuse, 0xa1, !P0 ;  /* 0x000000a12200780c */ /* 0x040fe40004761670 */
[----:B--2---:R-:W-:Y:S01]  /*dd80*/  F2FP.SATFINITE.E4M3.F32.PACK_AB_MERGE_C R21, RZ, R16, RZ ;  /* 0x00000010ff15723e */ /* 0x004fe200048070ff */
[----:B------:R0:W-:Y:S01]  /*dd90*/  @!P4 STG.E.U8 desc[UR20][R26.64+0x99], R19 ;  /* 0x000099131a00c986 */ /* 0x0001e2000c101114 */
[----:B------:R-:W-:-:S03]  /*dda0*/  ISETP.LT.OR P4, PT, R34, 0xa2, !P0 ;  /* 0x000000a22200780c */ /* 0x000fc60004781670 */
[----:B------:R1:W-:Y:S01]  /*ddb0*/  @!P6 STG.E.U8 desc[UR20][R24.64+0xa1], R17 ;  /* 0x0000a1111800e986 */ /* 0x0003e2000c101114 */
[----:B------:R-:W-:-:S03]  /*ddc0*/  ISETP.LT.OR P6, PT, R34, 0xaa, !P1 ;  /* 0x000000aa2200780c */ /* 0x000fc60004fc1670 */
[----:B------:R-:W-:Y:S01]  /*ddd0*/  @!P5 STG.E.U8 desc[UR20][R24.64+0xa0], R23 ;  /* 0x0000a0171800d986 */ /* 0x000fe2000c101114 */
[----:B------:R-:W-:-:S03]  /*dde0*/  ISETP.LT.OR P5, PT, R34, 0xa9, !P1 ;  /* 0x000000a92200780c */ /* 0x000fc60004fa1670 */
[----:B------:R-:W-:Y:S01]  /*ddf0*/  @!P3 STG.E.U8 desc[UR20][R26.64+0xa0], R21 ;  /* 0x0000a0151a00b986 */ /* 0x000fe2000c101114 */
[C---:B------:R-:W-:Y:S02]  /*de00*/  ISETP.LT.OR P3, PT, R34.reuse, 0xa9, !P0 ;  /* 0x000000a92200780c */ /* 0x040fe40004761670 */
[----:B0-----:R-:W-:Y:S01]  /*de10*/  F2FP.SATFINITE.E4M3.F32.PACK_AB_MERGE_C R19, RZ, R14, RZ ;  /* 0x0000000eff13723e */ /* 0x001fe200048070ff */
[----:B------:R0:W-:Y:S01]  /*de20*/  @!P4 STG.E.U8 desc[UR20][R26.64+0xa1], R15 ;  /* 0x0000a10f1a00c986 */ /* 0x0001e2000c101114 */
[C---:B------:R-:W-:Y:S02]  /*de30*/  ISETP.LT.OR P4, PT, R34.reuse, 0xaa, !P0 ;  /* 0x000000aa2200780c */ /* 0x040fe40004781670 */
[----:B-1----:R-:W-:Y:S01]  /*de40*/  F2FP.SATFINITE.E4M3.F32.PACK_AB_MERGE_C R17, RZ, R12, RZ ;  /* 0x0000000cff11723e */ /* 0x002fe200048070ff */
        /* <DEDUP_REMOVED lines=15> */
[----:B0-----:R-:W-:Y:S02]  /*df40*/  F2FP.SATFINITE.E4M3.F32.PACK_AB_MERGE_C R11, RZ, R6, RZ ;  /* 0x00000006ff0b723e */ /* 0x001fe400048070ff */
[C---:B------:R-:W-:Y:S01]  /*df50*/  ISETP.LT.OR P3, PT, R34.reuse, 0xb9, !P0 ;  /* 0x000000b92200780c */ /* 0x040fe20004761670 */
[----:B------:R0:W-:Y:S01]  /*df60*/  @!P4 STG.E.U8 desc[UR20][R26.64+0xb1], R7 ;  /* 0x0000b1071a00c986 */ /* 0x0001e2000c101114 */
[----:B-1----:R-:W-:Y:S02]  /*df70*/  F2FP.SATFINITE.E4M3.F32.PACK_AB_MERGE_C R9, RZ, R4, RZ ;  /* 0x00000004ff09723e */ /* 0x002fe400048070ff */
[C---:B------:R-:W-:Y:S01]  /*df80*/  ISETP.LT.OR P4, PT, R34.reuse, 0xba, !P0 ;  /* 0x000000ba2200780c */ /* 0x040fe20004781670 */
[----:B------:R1:W-:Y:S04]  /*df90*/  @!P6 STG.E.U8 desc[UR20][R24.64+0xb9], R5 ;  /* 0x0000b9051800e986 */ /* 0x0003e8000c101114 */
[----:B------:R2:W-:Y:S01]  /*dfa0*/  @!P5 STG.E.U8 desc[UR20][R24.64+0xb8], R11 ;  /* 0x0000b80b1800d986 */ /* 0x0005e2000c101114 */
[----:B------:R-:W-:Y:S01]  /*dfb0*/  FMUL R4, R227, UR25 ;  /* 0x00000019e3047c20 */ /* 0x000fe20008400000 */
[----:B------:R-:W-:-:S02]  /*dfc0*/  ISETP.LT.OR P5, PT, R34, 0xc1, !P1 ;  /* 0x000000c12200780c */ /* 0x000fc40004fa1670 */
[----:B0-----:R-:W-:Y:S02]  /*dfd0*/  F2FP.SATFINITE.E4M3.F32.PACK_AB_MERGE_C R7, RZ, R3, RZ ;  /* 0x00000003ff07723e */ /* 0x001fe400048070ff */
[----:B-1----:R-:W-:Y:S01]  /*dfe0*/  F2FP.SATFINITE.E4M3.F32.PACK_AB_MERGE_C R5, RZ, R0, RZ ;  /* 0x00000000ff05723e */ /* 0x002fe200048070ff */
[----:B---3--:R-:W-:Y:S01]  /*dff0*/  FMUL R0, R222, UR25 ;  /* 0x00000019de007c20 */ /* 0x008fe20008400000 */
[----:B------:R-:W-:Y:S01]  /*e000*/  ISETP.LT.OR P6, PT, R34, 0xc2, !P1 ;  /* 0x000000c22200780c */ /* 0x000fe20004fc1670 */
[----:B------:R-:W3:Y:S01]  /*e010*/  LDL.LU R222, [R1+0x20] ;  /* 0x0000200001de7983 */ /* 0x000ee20000300800 */
[----:B--2---:R-:W-:Y:S02]  /*e020*/  F2FP.SATFINITE.E4M3.F32.PACK_AB_MERGE_C R11, RZ, R2, RZ ;  /* 0x00000002ff0b723e */ /* 0x004fe400048070ff */
[----:B------:R-:W-:Y:S01]  /*e030*/  F2FP.SATFINITE.E4M3.F32.PACK_AB_MERGE_C R13, RZ, R0, RZ ;  /* 0x00000000ff0d723e */ /* 0x000fe200048070ff */
[----:B----4-:R-:W-:Y:S01]  /*e040*/  FMUL R0, R224, UR25 ;  /* 0x00000019e0007c20 */ /* 0x010fe20008400000 */
[----:B------:R-:W-:Y:S01]  /*e050*/  FMUL R2, R225, UR25 ;  /* 0x00000019e1027c20 */ /* 0x000fe20008400000 */
[----:B------:R-:W2:Y:S04]  /*e060*/  LDL.LU R224, [R1+0x24] ;  /* 0x0000240001e07983 */ /* 0x000ea80000300800 */
[----:B------:R-:W4:Y:S01]  /*e070*/  LDL.LU R225, [R1+0x28] ;  /* 0x0000280001e17983 */ /* 0x000f220000300800 */
[----:B------:R-:W-:-:S03]  /*e080*/  FMUL R3, R226, UR25 ;  /* 0x00000019e2037c20 */ /* 0x000fc60008400000 */
[----:B------:R-:W4:Y:S04]  /*e090*/  LDL.LU R226, [R1+0x2c] ;  /* 0x00002c0001e27983 */ /* 0x000f280000300800 */
[----:B------:R-:W4:Y:S04]  /*e0a0*/  LDL.LU R227, [R1+0x30] ;  /* 0x0000300001e37983 */ /* 0x000f280000300800 */
[----:B------:R-:W-:Y:S01]  /*e0b0*/  @!P3 STG.E.U8 desc[UR20][R26.64+0xb8], R9 ;  /* 0x0000b8091a00b986 */ /* 0x000fe2000c101114 */
[----:B------:R-:W-:-:S03]  /*e0c0*/  ISETP.LT.OR P3, PT, R34, 0xc1, !P0 ;  /* 0x000000c12200780c */ /* 0x000fc60004761670 */
[----:B------:R0:W-:Y:S01]  /*e0d0*/  @!P4 STG.E.U8 desc[UR20][R26.64+0xb9], R7 ;  /* 0x0000b9071a00c986 */ /* 0x0001e2000c101114 */
[----:B------:R-:W-:-:S03]  /*e0e0*/  ISETP.LT.OR P4, PT, R34, 0xc2, !P0 ;  /* 0x000000c22200780c */ /* 0x000fc60004781670 */
[----:B------:R-:W-:Y:S01]  /*e0f0*/  @!P5 STG.E.U8 desc[UR20][R24.64+0xc0], R11 ;  /* 0x0000c00b1800d986 */ /* 0x000fe2000c101114 */
[----:B------:R-:W-:-:S03]  /*e100*/  ISETP.LT.OR P5, PT, R34, 0xc9, !P1 ;  /* 0x000000c92200780c */ /* 0x000fc60004fa1670 */
[----:B------:R1:W-:Y:S01]  /*e110*/  @!P6 STG.E.U8 desc[UR20][R24.64+0xc1], R5 ;  /* 0x0000c1051800e986 */ /* 0x0003e2000c101114 */
[----:B0-----:R-:W-:-:S03]  /*e120*/  F2FP.SATFINITE.E4M3.F32.PACK_AB_MERGE_C R7, RZ, R0, RZ ;  /* 0x00000000ff07723e */ /* 0x001fc600048070ff */
[----:B------:R-:W-:Y:S01]  /*e130*/  @!P3 STG.E.U8 desc[UR20][R26.64+0xc0], R13 ;  /* 0x0000c00d1a00b986 */ /* 0x000fe2000c101114 */
[C---:B------:R-:W-:Y:S02]  /*e140*/  ISETP.LT.OR P6, PT, R34.reuse, 0xca, !P1 ;  /* 0x000000ca2200780c */ /* 0x040fe40004fc1670 */
[----:B-1----:R-:W-:Y:S01]  /*e150*/  F2FP.SATFINITE.E4M3.F32.PACK_AB_MERGE_C R5, RZ, R2, RZ ;  /* 0x00000002ff05723e */ /* 0x002fe200048070ff */
[----:B------:R0:W-:Y:S01]  /*e160*/  @!P4 STG.E.U8 desc[UR20][R26.64+0xc1], R7 ;  /* 0x0000c1071a00c986 */ /* 0x0001e2000c101114 */
[C---:B------:R-:W-:Y:S02]  /*e170*/  ISETP.LT.OR P3, PT, R34.reuse, 0xc9, !P0 ;  /* 0x000000c92200780c */ /* 0x040fe40004761670 */
[C---:B------:R-:W-:Y:S01]  /*e180*/  ISETP.LT.OR P4, PT, R34.reuse, 0xca, !P0 ;  /* 0x000000ca2200780c */ /* 0x040fe20004781670 */
[----:B------:R1:W-:Y:S01]  /*e190*/  @!P5 STG.E.U8 desc[UR20][R24.64+0xc8], R5 ;  /* 0x0000c8051800d986 */ /* 0x0003e2000c101114 */
[----:B------:R-:W-:Y:S02]  /*e1a0*/  ISETP.LT.OR P5, PT, R34, 0xd1, !P1 ;  /* 0x000000d12200780c */ /* 0x000fe40004fa1670 */
[----:B------:R-:W-:-:S02]  /*e1b0*/  F2FP.SATFINITE.E4M3.F32.PACK_AB_MERGE_C R9, RZ, R3, RZ ;  /* 0x00000003ff09723e */ /* 0x000fc400048070ff */
[----:B------:R-:W-:-:S03]  /*e1c0*/  F2FP.SATFINITE.E4M3.F32.PACK_AB_MERGE_C R11, RZ, R4, RZ ;  /* 0x00000004ff0b723e */ /* 0x000fc600048070ff */
[----:B------:R1:W-:Y:S04]  /*e1d0*/  @!P6 STG.E.U8 desc[UR20][R24.64+0xc9], R9 ;  /* 0x0000c9091800e986 */ /* 0x0003e8000c101114 */
[----:B------:R-:W-:Y:S01]  /*e1e0*/  @!P3 STG.E.U8 desc[UR20][R26.64+0xc8], R11 ;  /* 0x0000c80b1a00b986 */ /* 0x000fe2000c101114 */
[----:B------:R-:W-:-:S03]  /*e1f0*/  FMUL R0, R220, UR25 ;  /* 0x00000019dc007c20 */ /* 0x000fc60008400000 */
[----:B------:R-:W4:Y:S02]  /*e200*/  LDL.LU R220, [R1+0x34] ;  /* 0x0000340001dc7983 */ /* 0x000f240000300800 */
[----:B0-----:R-:W-:Y:S01]  /*e210*/  F2FP.SATFINITE.E4M3.F32.PACK_AB_MERGE_C R7, RZ, R0, RZ ;  /* 0x00000000ff07723e */ /* 0x001fe200048070ff */
[----:B------:R-:W-:Y:S02]  /*e220*/  FMUL R2, R221, UR25 ;  /* 0x00000019dd027c20 */ /* 0x000fe40008400000 */
[----:B------:R-:W4:Y:S03]  /*e230*/  LDL.LU R221, [R1+0x38] ;  /* 0x0000380001dd7983 */ /* 0x000f260000300800 */
[----:B-1----:R-:W-:Y:S01]  /*e240*/  F2FP.SATFINITE.E4M3.F32.PACK_AB_MERGE_C R5, RZ, R2, RZ ;  /* 0x00000002ff05723e */ /* 0x002fe200048070ff */
[----:B------:R-:W-:Y:S04]  /*e250*/  @!P4 STG.E.U8 desc[UR20][R26.64+0xc9], R7 ;  /* 0x0000c9071a00c986 */ /* 0x000fe8000c101114 */
[----:B------:R0:W-:Y:S01]  /*e260*/  @!P5 STG.E.U8 desc[UR20][R24.64+0xd0], R5 ;  /* 0x0000d0051800d986 */ /* 0x0001e2000c101114 */
[----:B------:R-:W-:-:S03]  /*e270*/  FMUL R3, R223, UR25 ;  /* 0x00000019df037c20 */ /* 0x000fc60008400000 */
[----:B------:R-:W4:Y:S02]  /*e280*/  LDL.LU R223, [R1+0x3c] ;  /* 0x00003c0001df7983 */ /* 0x000f240000300800 */
[----:B------:R-:W-:Y:S01]  /*e290*/  F2FP.SATFINITE.E4M3.F32.PACK_AB_MERGE_C R9, RZ, R3, RZ ;  /* 0x00000003ff09723e */ /* 0x000fe200048070ff */
[----:B---3--:R-:W-:Y:S02]  /*e2a0*/  FMUL R0, R222, UR25 ;  /* 0x00000019de007c20 */ /* 0x008fe40008400000 */
[----:B------:R-:W3:Y:S03]  /*e2b0*/  LDL.LU R222, [R1+0x40] ;  /* 0x0000400001de7983 */ /* 0x000ee60000300800 */
[----:B------:R-:W-:Y:S01]  /*e2c0*/  F2FP.SATFINITE.E4M3.F32.PACK_AB_MERGE_C R13, RZ, R0, RZ ;  /* 0x00000000ff0d723e */ /* 0x000fe200048070ff */
[----:B--2---:R-:W-:Y:S02]  /*e2d0*/  FMUL R2, R224, UR25 ;  /* 0x00000019e0027c20 */ /* 0x004fe40008400000 */
[----:B------:R-:W2:Y:S01]  /*e2e0*/  LDL.LU R224, [R1+0x44] ;  /* 0x0000440001e07983 */ /* 0x000ea20000300800 */
[----:B----4-:R-:W-:-:S03]  /*e2f0*/  FMUL R0, R225, UR25 ;  /* 0x00000019e1007c20 */ /* 0x010fc60008400000 */
[----:B------:R-:W4:Y:S01]  /*e300*/  LDL.LU R225, [R1+0x48] ;  /* 0x0000480001e17983 */ /* 0x000f220000300800 */
[----:B------:R-:W-:Y:S01]  /*e310*/  FMUL R3, R226, UR25 ;  /* 0x00000019e2037c20 */ /* 0x000fe20008400000 */
[----:B0-----:R-:W-:Y:S02]  /*e320*/  F2FP.SATFINITE.E4M3.F32.PACK_AB_MERGE_C R5, RZ, R0, RZ ;  /* 0x00000000ff05723e */ /* 0x001fe400048070ff */
[----:B------:R-:W4:Y:S01]  /*e330*/  LDL.LU R226, [R1+0x4c] ;  /* 0x00004c0001e27983 */ /* 0x000f220000300800 */
[----:B------:R-:W-:-:S03]  /*e340*/  FMUL R0, R227, UR25 ;  /* 0x00000019e3007c20 */ /* 0x000fc60008400000 */
[----:B------:R-:W4:Y:S01]  /*e350*/  LDL.LU R227, [R1+0x50] ;  /* 0x0000500001e37983 */ /* 0x000f220000300800 */
[C---:B------:R-:W-:Y:S02]  /*e360*/  ISETP.LT.OR P6, PT, R34.reuse, 0xd2, !P1 ;  /* 0x000000d22200780c */ /* 0x040fe40004fc1670 */
[C---:B------:R-:W-:Y:S01]  /*e370*/  ISETP.LT.OR P4, PT, R34.reuse, 0xd2, !P0 ;  /* 0x000000d22200780c */ /* 0x040fe20004781670 */
[----:B------:R-:W4:Y:S01]  /*e380*/  LDL.LU R218, [R1+0x54] ;  /* 0x0000540001da7983 */ /* 0x000f220000300800 */
[C---:B------:R-:W-:Y:S02]  /*e390*/  ISETP.LT.OR P3, PT, R34.reuse, 0xd1, !P0 ;  /* 0x000000d12200780c */ /* 0x040fe40004761670 */
[----:B------:R-:W-:Y:S02]  /*e3a0*/  ISETP.LT.OR P5, PT, R34, 0xd9, !P1 ;  /* 0x000000d92200780c */ /* 0x000fe40004fa1670 */
[----:B------:R-:W-:Y:S02]  /*e3b0*/  F2FP.SATFINITE.E4M3.F32.PACK_AB_MERGE_C R7, RZ, R2, RZ ;  /* 0x00000002ff07723e */ /* 0x000fe400048070ff */
[----:B------:R-:W-:-:S03]  /*e3c0*/  F2FP.SATFINITE.E4M3.F32.PACK_AB_MERGE_C R11, RZ, R0, RZ ;  /* 0x00000000ff0b723e */ /* 0x000fc600048070ff */
[----:B------:R0:W-:Y:S01]  /*e3d0*/  @!P6 STG.E.U8 desc[UR20][R24.64+0xd1], R9 ;  /* 0x0000d1091800e986 */ /* 0x0001e2000c101114 */
[----:B------:R-:W-:-:S03]  /*e3e0*/  ISETP.LT.OR P6, PT, R34, 0xda, !P1 ;  /* 0x000000da2200780c */ /* 0x000fc60004fc1670 */
[----:B------:R-:W-:Y:S01]  /*e3f0*/  @!P4 STG.E.U8 desc[UR20][R26.64+0xd1], R7 ;  /* 0x0000d1071a00c986 */ /* 0x000fe2000c101114 */
[----:B------:R-:W-:-:S03]  /*e400*/  ISETP.LT.OR P4, PT, R34, 0xda, !P0 ;  /* 0x000000da2200780c */ /* 0x000fc60004781670 */
[----:B------:R-:W-:Y:S01]  /*e410*/  @!P3 STG.E.U8 desc[UR20][R26.64+0xd0], R13 ;  /* 0x0000d00d1a00b986 */ /* 0x000fe2000c101114 */
[----:B0-----:R-:W-:-:S03]  /*e420*/  F2FP.SATFINITE.E4M3.F32.PACK_AB_MERGE_C R9, RZ, R3, RZ ;  /* 0x00000003ff09723e */ /* 0x001fc600048070ff */
[----:B------:R0:W-:Y:S04]  /*e430*/  @!P5 STG.E.U8 desc[UR20][R24.64+0xd8], R5 ;  /* 0x0000d8051800d986 */ /* 0x0001e8000c101114 */
[----:B------:R1:W-:Y:S01]  /*e440*/  @!P6 STG.E.U8 desc[UR20][R24.64+0xd9], R9 ;  /* 0x0000d9091800e986 */ /* 0x0003e2000c101114 */
[----:B------:R-:W-:-:S03]  /*e450*/  FMUL R0, R220, UR25 ;  /* 0x00000019dc007c20 */ /* 0x000fc60008400000 */
[----:B------:R-:W4:Y:S02]  /*e460*/  LDL.LU R220, [R1+0x58] ;  /* 0x0000580001dc7983 */ /* 0x000f240000300800 */
[----:B0-----:R-:W-:Y:S01]  /*e470*/  F2FP.SATFINITE.E4M3.F32.PACK_AB_MERGE_C R5, RZ, R0, RZ ;  /* 0x00000000ff05723e */ /* 0x001fe200048070ff */
[----:B------:R-:W-:Y:S02]  /*e480*/  FMUL R2, R221, UR25 ;  /* 0x00000019dd027c20 */ /* 0x000fe40008400000 */
[----:B------:R-:W4:Y:S03]  /*e490*/  LDL.LU R221, [R1+0x5c] ;  /* 0x00005c0001dd7983 */ /* 0x000f260000300800 */
[----:B------:R-:W-:Y:S01]  /*e4a0*/  F2FP.SATFINITE.E4M3.F32.PACK_AB_MERGE_C R7, RZ, R2, RZ ;  /* 0x00000002ff07723e */ /* 0x000fe200048070ff */
[----:B------:R0:W-:Y:S01]  /*e4b0*/  @!P4 STG.E.U8 desc[UR20][R26.64+0xd9], R5 ;  /* 0x0000d9051a00c986 */ /* 0x0001e2000c101114 */
[----:B------:R-:W-:-:S03]  /*e4c0*/  FMUL R3, R223, UR25 ;  /* 0x00000019df037c20 */ /* 0x000fc60008400000 */
[----:B------:R-:W4:Y:S02]  /*e4d0*/  LDL.LU R223, [R1+0x60] ;  /* 0x0000600001df7983 */ /* 0x000f240000300800 */
[----:B-1----:R-:W-:Y:S01]  /*e4e0*/  F2FP.SATFINITE.E4M3.F32.PACK_AB_MERGE_C R9, RZ, R3, RZ ;  /* 0x00000003ff09723e */ /* 0x002fe200048070ff */
[----:B---3--:R-:W-:Y:S02]  /*e4f0*/  FMUL R4, R222, UR25 ;  /* 0x00000019de047c20 */ /* 0x008fe40008400000 */
[----:B------:R-:W3:Y:S01]  /*e500*/  LDL.LU R222, [R1+0x64] ;  /* 0x0000640001de7983 */ /* 0x000ee20000300800 */
[----:B--2---:R-:W-:-:S03]  /*e510*/  FMUL R0, R224, UR25 ;  /* 0x00000019e0007c20 */ /* 0x004fc60008400000 */
[----:B------:R-:W2:Y:S01]  /*e520*/  LDL.LU R224, [R1+0x68] ;  /* 0x0000680001e07983 */ /* 0x000ea20000300800 */
[----:B----4-:R-:W-:Y:S01]  /*e530*/  FMUL R2, R225, UR25 ;  /* 0x00000019e1027c20 */ /* 0x010fe20008400000 */
[----:B0-----:R-:W-:Y:S02]  /*e540*/  F2FP.SATFINITE.E4M3.F32.PACK_AB_MERGE_C R5, RZ, R0, RZ ;  /* 0x00000000ff05723e */ /* 0x001fe400048070ff */
[----:B------:R-:W4:Y:S01]  /*e550*/  LDL.LU R225, [R1+0x6c] ;  /* 0x00006c0001e17983 */ /* 0x000f220000300800 */
[----:B------:R-:W-:-:S03]  /*e560*/  FMUL R3, R226, UR25 ;  /* 0x00000019e2037c20 */ /* 0x000fc60008400000 */
[----:B------:R-:W4:Y:S01]  /*e570*/  LDL.LU R226, [R1+0x70] ;  /* 0x0000700001e27983 */ /* 0x000f220000300800 */
[----:B------:R-:W-:-:S03]  /*e580*/  FMUL R0, R227, UR25 ;  /* 0x00000019e3007c20 */ /* 0x000fc60008400000 */
[----:B------:R-:W4:Y:S01]  /*e590*/  LDL.LU R227, [R1+0x74] ;  /* 0x0000740001e37983 */ /* 0x000f220000300800 */
[C---:B------:R-:W-:Y:S02]  /*e5a0*/  ISETP.LT.OR P3, PT, R34.reuse, 0xd9, !P0 ;  /* 0x000000d92200780c */ /* 0x040fe40004761670 */
[C---:B------:R-:W-:Y:S02]  /*e5b0*/  ISETP.LT.OR P5, PT, R34.reuse, 0xe1, !P1 ;  /* 0x000000e12200780c */ /* 0x040fe40004fa1670 */
[C---:B------:R-:W-:Y:S02]  /*e5c0*/  ISETP.LT.OR P6, PT, R34.reuse, 0xe2, !P1 ;  /* 0x000000e22200780c */ /* 0x040fe40004fc1670 */
[----:B------:R-:W-:-:S07]  /*e5d0*/  ISETP.LT.OR P4, PT, R34, 0xe2, !P0 ;  /* 0x000000e22200780c */ /* 0x000fce0004781670 */
[----:B------:R-:W-:Y:S01]  /*e5e0*/  @!P3 STG.E.U8 desc[UR20][R26.64+0xd8], R11 ;  /* 0x0000d80b1a00b986 */ /* 0x000fe2000c101114 */
[----:B------:R-:W-:-:S03]  /*e5f0*/  ISETP.LT.OR P3, PT, R34, 0xe1, !P0 ;  /* 0x000000e12200780c */ /* 0x000fc60004761670 */
[----:B------:R0:W-:Y:S01]  /*e600*/  @!P5 STG.E.U8 desc[UR20][R24.64+0xe0], R7 ;  /* 0x0000e0071800d986 */ /* 0x0001e2000c101114 */
[----:B------:R-:W-:-:S03]  /*e610*/  ISETP.LT.OR P5, PT, R34, 0xe9, !P1 ;  /* 0x000000e92200780c */ /* 0x000fc60004fa1670 */
[----:B------:R1:W-:Y:S01]  /*e620*/  @!P6 STG.E.U8 desc[UR20][R24.64+0xe1], R9 ;  /* 0x0000e1091800e986 */ /* 0x0003e2000c101114 */
[----:B------:R-:W-:Y:S02]  /*e630*/  ISETP.LT.OR P6, PT, R34, 0xea, !P1 ;  /* 0x000000ea2200780c */ /* 0x000fe40004fc1670 */
[----:B------:R-:W-:Y:S01]  /*e640*/  F2FP.SATFINITE.E4M3.F32.PACK_AB_MERGE_C R13, RZ, R4, RZ ;  /* 0x00000004ff0d723e */ /* 0x000fe200048070ff */
[----:B------:R1:W-:Y:S01]  /*e650*/  @!P4 STG.E.U8 desc[UR20][R26.64+0xe1], R5 ;  /* 0x0000e1051a00c986 */ /* 0x0003e2000c101114 */
[----:B0-----:R-:W-:-:S03]  /*e660*/  F2FP.SATFINITE.E4M3.F32.PACK_AB_MERGE_C R7, RZ, R2, RZ ;  /* 0x00000002ff07723e */ /* 0x001fc600048070ff */
[----:B------:R-:W-:Y:S01]  /*e670*/  @!P3 STG.E.U8 desc[UR20][R26.64+0xe0], R13 ;  /* 0x0000e00d1a00b986 */ /* 0x000fe2000c101114 */
[----:B-1----:R-:W-:-:S03]  /*e680*/  F2FP.SATFINITE.E4M3.F32.PACK_AB_MERGE_C R9, RZ, R3, RZ ;  /* 0x00000003ff09723e */ /* 0x002fc600048070ff */
[----:B------:R0:W-:Y:S01]  /*e690*/  @!P5 STG.E.U8 desc[UR20][R24.64+0xe8], R7 ;  /* 0x0000e8071800d986 */ /* 0x0001e2000c101114 */
[C---:B------:R-:W-:Y:S02]  /*e6a0*/  ISETP.LT.OR P3, PT, R34.reuse, 0xe9, !P0 ;  /* 0x000000e92200780c */ /* 0x040fe40004761670 */
[C---:B------:R-:W-:Y:S01]  /*e6b0*/  ISETP.LT.OR P4, PT, R34.reuse, 0xea, !P0 ;  /* 0x000000ea2200780c */ /* 0x040fe20004781670 */
[----:B------:R1:W-:Y:S01]  /*e6c0*/  @!P6 STG.E.U8 desc[UR20][R24.64+0xe9], R9 ;  /* 0x0000e9091800e986 */ /* 0x0003e2000c101114 */
[----:B------:R-:W-:Y:S01]  /*e6d0*/  ISETP.LT.OR P5, PT, R34, 0xf1, !P1 ;  /* 0x000000f12200780c */ /* 0x000fe20004fa1670 */
[----:B------:R-:W-:Y:S01]  /*e6e0*/  FMUL R2, R218, UR25 ;  /* 0x00000019da027c20 */ /* 0x000fe20008400000 */
[----:B------:R-:W-:Y:S02]  /*e6f0*/  ISETP.LT.OR P6, PT, R34, 0xf2, !P1 ;  /* 0x000000f22200780c */ /* 0x000fe40004fc1670 */
[----:B------:R-:W-:Y:S02]  /*e700*/  F2FP.SATFINITE.E4M3.F32.PACK_AB_MERGE_C R11, RZ, R0, RZ ;  /* 0x00000000ff0b723e */ /* 0x000fe400048070ff */
[----:B------:R-:W-:-:S03]  /*e710*/  F2FP.SATFINITE.E4M3.F32.PACK_AB_MERGE_C R5, RZ, R2, RZ ;  /* 0x00000002ff05723e */ /* 0x000fc600048070ff */
[----:B------:R-:W-:Y:S01]  /*e720*/  @!P3 STG.E.U8 desc[UR20][R26.64+0xe8], R11 ;  /* 0x0000e80b1a00b986 */ /* 0x000fe2000c101114 */
[----:B------:R-:W-:-:S03]  /*e730*/  ISETP.LT.OR P3, PT, R34, 0xf1, !P0 ;  /* 0x000000f12200780c */ /* 0x000fc60004761670 */
[----:B------:R-:W-:Y:S01]  /*e740*/  @!P4 STG.E.U8 desc[UR20][R26.64+0xe9], R5 ;  /* 0x0000e9051a00c986 */ /* 0x000fe2000c101114 */
[C---:B------:R-:W-:Y:S02]  /*e750*/  ISETP.LT.OR P4, PT, R34.reuse, 0xf9, !P1 ;  /* 0x000000f92200780c */ /* 0x040fe40004f81670 */
[----:B------:R-:W-:Y:S01]  /*e760*/  ISETP.LT.OR P1, PT, R34, 0xfa, !P1 ;  /* 0x000000fa2200780c */ /* 0x000fe20004f21670 */
[----:B------:R-:W-:-:S05]  /*e770*/  FMUL R0, R220, UR25 ;  /* 0x00000019dc007c20 */ /* 0x000fca0008400000 */
[----:B0-----:R-:W-:-:S05]  /*e780*/  F2FP.SATFINITE.E4M3.F32.PACK_AB_MERGE_C R7, RZ, R0, RZ ;  /* 0x00000000ff07723e */ /* 0x001fca00048070ff */
[----:B------:R0:W-:Y:S01]  /*e790*/  @!P5 STG.E.U8 desc[UR20][R24.64+0xf0], R7 ;  /* 0x0000f0071800d986 */ /* 0x0001e2000c101114 */
[----:B------:R-:W-:-:S05]  /*e7a0*/  FMUL R3, R221, UR25 ;  /* 0x00000019dd037c20 */ /* 0x000fca0008400000 */
[----:B-1----:R-:W-:Y:S02]  /*e7b0*/  F2FP.SATFINITE.E4M3.F32.PACK_AB_MERGE_C R9, RZ, R3, RZ ;  /* 0x00000003ff09723e */ /* 0x002fe400048070ff */
[----:B------:R-:W-:-:S03]  /*e7c0*/  ISETP.LT.OR P5, PT, R34, 0xf2, !P0 ;  /* 0x000000f22200780c */ /* 0x000fc600047a1670 */
[----:B------:R1:W-:Y:S01]  /*e7d0*/  @!P6 STG.E.U8 desc[UR20][R24.64+0xf1], R9 ;  /* 0x0000f1091800e986 */ /* 0x0003e2000c101114 */
[C---:B------:R-:W-:Y:S02]  /*e7e0*/  ISETP.LT.OR P6, PT, R34.reuse, 0xf9, !P0 ;  /* 0x000000f92200780c */ /* 0x040fe400047c1670 */
[----:B------:R-:W-:Y:S01]  /*e7f0*/  ISETP.LT.OR P0, PT, R34, 0xfa, !P0 ;  /* 0x000000fa2200780c */ /* 0x000fe20004701670 */
[----:B------:R-:W-:-:S05]  /*e800*/  FMUL R0, R223, UR25 ;  /* 0x00000019df007c20 */ /* 0x000fca0008400000 */
[----:B------:R-:W-:-:S05]  /*e810*/  F2FP.SATFINITE.E4M3.F32.PACK_AB_MERGE_C R13, RZ, R0, RZ ;  /* 0x00000000ff0d723e */ /* 0x000fca00048070ff */
[----:B------:R0:W-:Y:S01]  /*e820*/  @!P3 STG.E.U8 desc[UR20][R26.64+0xf0], R13 ;  /* 0x0000f00d1a00b986 */ /* 0x0001e2000c101114 */
[----:B---3--:R-:W-:Y:S01]  /*e830*/  FMUL R0, R222, UR25 ;  /* 0x00000019de007c20 */ /* 0x008fe20008400000 */
[----:B--2---:R-:W-:Y:S01]  /*e840*/  FMUL R2, R224, UR25 ;  /* 0x00000019e0027c20 */ /* 0x004fe20008400000 */
[----:B----4-:R-:W-:-:S03]  /*e850*/  FMUL R3, R225, UR25 ;  /* 0x00000019e1037c20 */ /* 0x010fc60008400000 */
[----:B0-----:R-:W-:Y:S01]  /*e860*/  F2FP.SATFINITE.E4M3.F32.PACK_AB_MERGE_C R7, RZ, R0, RZ ;  /* 0x00000000ff07723e */ /* 0x001fe200048070ff */
[----:B------:R-:W-:Y:S01]  /*e870*/  FMUL R4, R226, UR25 ;  /* 0x00000019e2047c20 */ /* 0x000fe20008400000 */
[----:B------:R-:W-:Y:S01]  /*e880*/  FMUL R5, R227, UR25 ;  /* 0x00000019e3057c20 */ /* 0x000fe20008400000 */
[----:B-1----:R-:W-:Y:S02]  /*e890*/  F2FP.SATFINITE.E4M3.F32.PACK_AB_MERGE_C R9, RZ, R2, RZ ;  /* 0x00000002ff09723e */ /* 0x002fe400048070ff */
[----:B------:R-:W-:Y:S02]  /*e8a0*/  F2FP.SATFINITE.E4M3.F32.PACK_AB_MERGE_C R3, RZ, R3, RZ ;  /* 0x00000003ff03723e */ /* 0x000fe400048070ff */
[----:B------:R-:W-:Y:S02]  /*e8b0*/  F2FP.SATFINITE.E4M3.F32.PACK_AB_MERGE_C R11, RZ, R4, RZ ;  /* 0x00000004ff0b723e */ /* 0x000fe400048070ff */
[----:B------:R-:W-:Y:S01]  /*e8c0*/  F2FP.SATFINITE.E4M3.F32.PACK_AB_MERGE_C R5, RZ, R5, RZ ;  /* 0x00000005ff05723e */ /* 0x000fe200048070ff */
[----:B------:R0:W-:Y:S04]  /*e8d0*/  @!P5 STG.E.U8 desc[UR20][R26.64+0xf1], R7 ;  /* 0x0000f1071a00d986 */ /* 0x0001e8000c101114 */
[----:B------:R0:W-:Y:S04]  /*e8e0*/  @!P4 STG.E.U8 desc[UR20][R24.64+0xf8], R9 ;  /* 0x0000f8091800c986 */ /* 0x0001e8000c101114 */
[----:B------:R0:W-:Y:S04]  /*e8f0*/  @!P1 STG.E.U8 desc[UR20][R24.64+0xf9], R3 ;  /* 0x0000f90318009986 */ /* 0x0001e8000c101114 */
[----:B------:R0:W-:Y:S04]  /*e900*/  @!P6 STG.E.U8 desc[UR20][R26.64+0xf8], R11 ;  /* 0x0000f80b1a00e986 */ /* 0x0001e8000c101114 */
[----:B------:R0:W-:Y:S02]  /*e910*/  @!P0 STG.E.U8 desc[UR20][R26.64+0xf9], R5 ;  /* 0x0000f9051a008986 */ /* 0x0001e4000c101114 */
.L_x_297:
[----:B------:R-:W-:Y:S05]  /*e920*/  BSYNC B0 ;  /* 0x0000000000007941 */ /* 0x000fea0003800000 */
.L_x_39:
[----:B------:R-:W2:Y:S01]  /*e930*/  LDL.LU R22, [R1+0x84] ;  /* 0x0000840001167983 */ /* 0x000ea20000300800 */
[----:B0-----:R-:W-:Y:S01]  /*e940*/  IMAD.U32 R3, RZ, RZ, UR18 ;  /* 0x00000012ff037e24 */ /* 0x001fe2000f8e00ff */
[----:B------:R-:W-:Y:S02]  /*e950*/  ULDC.64 UR6, c[0x0][0x650] ;  /* 0x0001940000067ab9 */ /* 0x000fe40000000a00 */
[----:B------:R-:W3:Y:S01]  /*e960*/  LDL.LU R19, [R1+0x88] ;  /* 0x0000880001137983 */ /* 0x000ee20000300800 */
[----:B-----5:R-:W-:Y:S01]  /*e970*/  IMAD.U32 R0, RZ, RZ, UR22 ;  /* 0x00000016ff007e24 */ /* 0x020fe2000f8e00ff */
[----:B------:R0:W-:Y:S01]  /*e980*/  SYNCS.ARRIVE.TRANS64.A1T0 RZ, [R3+UR29], RZ ;  /* 0x000000ff03ff79a7 */ /* 0x0001e2000810001d */
[----:B------:R-:W-:Y:S02]  /*e990*/  IMAD.U32 R2, RZ, RZ, UR22 ;  /* 0x00000016ff027e24 */ /* 0x000fe4000f8e00ff */
[----:B------:R-:W-:Y:S02]  /*e9a0*/  IMAD.MOV.U32 R4, RZ, RZ, -0x1 ;  /* 0xffffffffff047424 */ /* 0x000fe400078e00ff */
[----:B0-----:R-:W-:Y:S01]  /*e9b0*/  IMAD.U32 R3, RZ, RZ, UR15 ;  /* 0x0000000fff037e24 */ /* 0x001fe2000f8e00ff */
[----:B---3--:R-:W-:-:S02]  /*e9c0*/  LEA R19, P0, R0, R19, 0x1 ;  /* 0x0000001300137211 */ /* 0x008fc400078008ff */
[----:B------:R-:W-:Y:S02]  /*e9d0*/  PRMT R0, RZ, 0x7610, R0 ;  /* 0x00007610ff007816 */ /* 0x000fe40000000000 */
[----:B--2---:R-:W-:Y:S01]  /*e9e0*/  LEA.HI.X R22, R2, R22, R3, 0x1, P0 ;  /* 0x0000001602167211 */ /* 0x004fe200000f0c03 */
[----:B------:R-:W-:Y:S01]  /*e9f0*/  IMAD.MOV.U32 R2, RZ, RZ, -0x1 ;  /* 0xffffffffff027424 */ /* 0x000fe200078e00ff */
[----:B------:R0:W-:Y:S01]  /*ea00*/  STL [R1+0x88], R19 ;  /* 0x0000881301007387 */ /* 0x0001e20000100800 */
[----:B------:R-:W-:Y:S01]  /*ea10*/  IMAD.MOV.U32 R3, RZ, RZ, -0x1 ;  /* 0xffffffffff037424 */ /* 0x000fe200078e00ff */
[----:B------:R-:W-:Y:S02]  /*ea20*/  ISETP.GE.U32.AND P0, PT, R19, UR6, PT ;  /* 0x0000000613007c0c */ /* 0x000fe4000bf06070 */
[----:B------:R0:W-:Y:S02]  /*ea30*/  STL [R1+0x84], R22 ;  /* 0x0000841601007387 */ /* 0x0001e40000100800 */
[----:B------:R-:W-:-:S02]  /*ea40*/  ISETP.GE.U32.AND.EX P0, PT, R22, UR7, PT, P0 ;  /* 0x0000000716007c0c */ /* 0x000fc4000bf06100 */
[----:B------:R0:W-:Y:S04]  /*ea50*/  STL [R1+0x8c], R4 ;  /* 0x00008c0401007387 */ /* 0x0001e80000100800 */
[----:B------:R0:W-:Y:S04]  /*ea60*/  STL [R1+0x7c], R2 ;  /* 0x00007c0201007387 */ /* 0x0001e80000100800 */
[----:B------:R0:W-:Y:S03]  /*ea70*/  STL [R1+0x90], R3 ;  /* 0x0000900301007387 */ /* 0x0001e60000100800 */
[----:B------:R-:W-:Y:S05]  /*ea80*/  @P0 BRA `(.L_x_298) ;  /* 0x0000000400740947 */ /* 0x000fea0003800000 */
[----:B------:R-:W2:Y:S01]  /*ea90*/  S2R R14, SR_CTAID.X ;  /* 0x00000000000e7919 */ /* 0x000ea20000002500 */
[----:B------:R-:W3:Y:S01]  /*eaa0*/  LDC.64 R8, c[0x0][0x628] ;  /* 0x00018a00ff087b82 */ /* 0x000ee20000000a00 */
[----:B------:R-:W-:Y:S01]  /*eab0*/  ULDC UR6, c[0x0][0x150] ;  /* 0x0000540000067ab9 */ /* 0x000fe20000000800 */
[----:B------:R-:W-:Y:S01]  /*eac0*/  IMAD.MOV.U32 R6, RZ, RZ, R19 ;  /* 0x000000ffff067224 */ /* 0x000fe200078e0013 */
[----:B------:R-:W0:Y:S01]  /*ead0*/  S2R R16, SR_CTAID.Y ;  /* 0x0000000000107919 */ /* 0x000e220000002600 */
[----:B------:R-:W-:-:S04]  /*eae0*/  IMAD.MOV.U32 R7, RZ, RZ, R22 ;  /* 0x000000ffff077224 */ /* 0x000fc800078e0016 */
[----:B------:R-:W0:Y:S08]  /*eaf0*/  LDC R17, c[0x0][0x144] ;  /* 0x00005100ff117b82 */ /* 0x000e300000000800 */
[----:B------:R-:W0:Y:S08]  /*eb00*/  LDC R10, c[0x0][0x630] ;  /* 0x00018c00ff0a7b82 */ /* 0x000e300000000800 */
[----:B------:R-:W0:Y:S01]  /*eb10*/  LDC.64 R12, c[0x0][0x620] ;  /* 0x00018800ff0c7b82 */ /* 0x000e220000000a00 */
[----:B---3--:R-:W-:-:S04]  /*eb20*/  ISETP.NE.U32.AND P0, PT, R8, RZ, PT ;  /* 0x000000ff0800720c */ /* 0x008fc80003f05070 */
[----:B------:R-:W-:Y:S02]  /*eb30*/  ISETP.NE.AND.EX P0, PT, R9, RZ, PT, P0 ;  /* 0x000000ff0900720c */ /* 0x000fe40003f05300 */
[----:B--2---:R-:W-:-:S05]  /*eb40*/  I2FP.F32.U32 R0, R14 ;  /* 0x0000000e00007245 */ /* 0x004fca0000201000 */
[----:B------:R-:W-:-:S04]  /*eb50*/  FMUL R0, R0, UR6 ;  /* 0x0000000600007c20 */ /* 0x000fc80008400000 */
[----:B------:R2:W3:Y:S02]  /*eb60*/  F2I.U32.TRUNC.NTZ R15, R0 ;  /* 0x00000000000f7305 */ /* 0x0004e4000020f000 */
[----:B------:R-:W-:Y:S05]  /*eb70*/  @!P0 BRA `(.L_x_299) ;  /* 0x0000000000288947 */ /* 0x000fea0003800000 */
[----:B--2---:R-:W2:Y:S02]  /*eb80*/  LDC R0, c[0x0][0x634] ;  /* 0x00018d00ff007b82 */ /* 0x004ea40000000800 */
[----:B--2---:R-:W-:-:S05]  /*eb90*/  IADD3 R7, P0, R19, R0, RZ ;  /* 0x0000000013077210 */ /* 0x004fca0007f1e0ff */
[----:B------:R-:W-:-:S04]  /*eba0*/  IMAD.X R11, RZ, RZ, R22, P0 ;  /* 0x000000ffff0b7224 */ /* 0x000fc800000e0616 */
[----:B0-----:R-:W-:-:S04]  /*ebb0*/  IMAD.WIDE.U32 R2, R11, R8, RZ ;  /* 0x000000080b027225 */ /* 0x001fc800078e00ff */
[----:B------:R-:W-:-:S04]  /*ebc0*/  IMAD.WIDE.U32 R4, P0, R7, R9, R2 ;  /* 0x0000000907047225 */ /* 0x000fc80007800002 */
[----:B------:R-:W-:-:S04]  /*ebd0*/  IMAD.WIDE.U32 R2, R7, R8, RZ ;  /* 0x0000000807027225 */ /* 0x000fc800078e00ff */
[----:B------:R-:W-:Y:S01]  /*ebe0*/  IMAD.X R7, RZ, RZ, RZ, P0 ;  /* 0x000000ffff077224 */ /* 0x000fe200000e06ff */
[----:B------:R-:W-:Y:S01]  /*ebf0*/  IADD3 RZ, P0, R3, R4, RZ ;  /* 0x0000000403ff7210 */ /* 0x000fe20007f1e0ff */
[----:B------:R-:W-:-:S04]  /*ec00*/  IMAD.MOV.U32 R6, RZ, RZ, R5 ;  /* 0x000000ffff067224 */ /* 0x000fc800078e0005 */
[----:B------:R-:W-:-:S08]  /*ec10*/  IMAD.WIDE.U32.X R6, R11, R9, R6, P0 ;  /* 0x000000090b067225 */ /* 0x000fd000000e0406 */
.L_x_299:
[-CC-:B0-----:R-:W-:Y:S01]  /*ec20*/  SHF.R.U64 R11, R6, R10.reuse, R7.reuse ;  /* 0x0000000a060b7219 */ /* 0x181fe20000001207 */
[----:B------:R-:W0:Y:S01]  /*ec30*/  LDC.64 R20, c[0x0][0x640] ;  /* 0x00019000ff147b82 */ /* 0x000e220000000a00 */
[----:B--2---:R-:W-:Y:S01]  /*ec40*/  SHF.R.U32.HI R0, RZ, R10, R7 ;  /* 0x0000000aff007219 */ /* 0x004fe20000011607 */
[----:B------:R-:W-:Y:S01]  /*ec50*/  IMAD.MOV.U32 R2, RZ, RZ, R19 ;  /* 0x000000ffff027224 */ /* 0x000fe200078e0013 */
[----:B------:R-:W-:Y:S01]  /*ec60*/  IADD3 R5, P0, RZ, -R11, RZ ;  /* 0x8000000bff057210 */ /* 0x000fe20007f1e0ff */
[----:B---3--:R-:W-:Y:S01]  /*ec70*/  IMAD.MOV R15, RZ, RZ, -R15 ;  /* 0x000000ffff0f7224 */ /* 0x008fe200078e0a0f */
[----:B------:R-:W-:Y:S01]  /*ec80*/  ULDC UR6, c[0x0][0x154] ;  /* 0x0000550000067ab9 */ /* 0x000fe20000000800 */
[----:B------:R-:W-:Y:S02]  /*ec90*/  IMAD.MOV.U32 R7, RZ, RZ, 0x1 ;  /* 0x00000001ff077424 */ /* 0x000fe400078e00ff */
[----:B------:R-:W2:Y:S01]  /*eca0*/  LDC R4, c[0x0][0x618] ;  /* 0x00018600ff047b82 */ /* 0x000ea20000000800 */
[----:B------:R-:W-:-:S02]  /*ecb0*/  IMAD.X R3, RZ, RZ, ~R0, P0 ;  /* 0x000000ffff037224 */ /* 0x000fc400000e0e00 */
[----:B------:R-:W-:Y:S02]  /*ecc0*/  IMAD R17, R17, R15, R14 ;  /* 0x0000000f11117224 */ /* 0x000fe400078e020e */
[-C--:B------:R-:W-:Y:S02]  /*ecd0*/  IMAD R0, R3, R12.reuse, RZ ;  /* 0x0000000c03007224 */ /* 0x080fe400078e02ff */
[----:B------:R-:W-:Y:S01]  /*ece0*/  IMAD.MOV.U32 R3, RZ, RZ, R22 ;  /* 0x000000ffff037224 */ /* 0x000fe200078e0016 */
[----:B------:R-:W3:Y:S01]  /*ecf0*/  LDC R6, c[0x0][0x608] ;  /* 0x00018200ff067b82 */ /* 0x000ee20000000800 */
[----:B------:R-:W-:-:S04]  /*ed00*/  IMAD.WIDE.U32 R2, R5, R12, R2 ;  /* 0x0000000c05027225 */ /* 0x000fc800078e0002 */
[----:B------:R-:W-:-:S03]  /*ed10*/  IMAD R5, R5, R13, R0 ;  /* 0x0000000d05057224 */ /* 0x000fc600078e0200 */
[----:B------:R-:W5:Y:S01]  /*ed20*/  LDC R18, c[0x0][0x658] ;  /* 0x00019600ff127b82 */ /* 0x000f620000000800 */
[----:B------:R-:W-:Y:S01]  /*ed30*/  I2FP.F32.U32 R0, R16 ;  /* 0x0000001000007245 */ /* 0x000fe20000201000 */
[----:B------:R-:W-:Y:S01]  /*ed40*/  IMAD.IADD R3, R3, 0x1, R5 ;  /* 0x0000000103037824 */ /* 0x000fe200078e0205 */
[----:B0-----:R-:W-:Y:S01]  /*ed50*/  ISETP.NE.U32.AND P0, PT, R20, RZ, PT ;  /* 0x000000ff1400720c */ /* 0x001fe20003f05070 */
[----:B------:R-:W-:Y:S02]  /*ed60*/  IMAD.MOV.U32 R5, RZ, RZ, -0x1 ;  /* 0xffffffffff057424 */ /* 0x000fe400078e00ff */
[----:B------:R-:W-:Y:S02]  /*ed70*/  FMUL R0, R0, UR6 ;  /* 0x0000000600007c20 */ /* 0x000fe40008400000 */
[----:B------:R-:W0:Y:S01]  /*ed80*/  LDC R15, c[0x0][0x148] ;  /* 0x00005200ff0f7b82 */ /* 0x000e220000000800 */
[----:B--2---:R-:W-:Y:S01]  /*ed90*/  SHF.R.U64 R10, R2, R4, R3 ;  /* 0x00000004020a7219 */ /* 0x004fe20000001203 */
[----:B------:R2:W0:Y:S01]  /*eda0*/  F2I.U32.TRUNC.NTZ R13, R0 ;  /* 0x00000000000d7305 */ /* 0x000422000020f000 */
[----:B------:R-:W-:-:S02]  /*edb0*/  ISETP.NE.AND.EX P0, PT, R21, RZ, PT, P0 ;  /* 0x000000ff1500720c */ /* 0x000fc40003f05300 */
[----:B------:R-:W-:-:S03]  /*edc0*/  SHF.R.U32.HI R3, RZ, R4, R3 ;  /* 0x00000004ff037219 */ /* 0x000fc60000011603 */
[----:B------:R-:W0:Y:S01]  /*edd0*/  LDC R14, c[0x0][0x600] ;  /* 0x00018000ff0e7b82 */ /* 0x000e220000000800 */
[-CC-:B---3--:R-:W-:Y:S02]  /*ede0*/  SHF.R.U64 R8, R10, R6.reuse, R3.reuse ;  /* 0x000000060a087219 */ /* 0x188fe40000001203 */
[----:B------:R-:W-:-:S05]  /*edf0*/  SHF.R.U32.HI R3, RZ, R6, R3 ;  /* 0x00000006ff037219 */ /* 0x000fca0000011603 */
[----:B------:R-:W3:Y:S01]  /*ee00*/  LDC R22, c[0x0][0x648] ;  /* 0x00019200ff167b82 */ /* 0x000ee20000000800 */
[-CC-:B-----5:R-:W-:Y:S02]  /*ee10*/  SHF.R.U64 R12, R8, R18.reuse, R3.reuse ;  /* 0x00000012080c7219 */ /* 0x1a0fe40000001203 */
[-C--:B------:R-:W-:Y:S02]  /*ee20*/  SHF.L.U32 R5, R5, R18.reuse, RZ ;  /* 0x0000001205057219 */ /* 0x080fe400000006ff */
[-C--:B------:R-:W-:Y:S01]  /*ee30*/  SHF.R.U32.HI R3, RZ, R18.reuse, R3 ;  /* 0x00000012ff037219 */ /* 0x080fe20000011603 */
[----:B------:R-:W-:Y:S01]  /*ee40*/  IMAD.MOV.U32 R2, RZ, RZ, R12 ;  /* 0x000000ffff027224 */ /* 0x000fe200078e000c */
[----:B------:R-:W-:Y:S01]  /*ee50*/  SHF.L.U32 R18, R7, R18, RZ ;  /* 0x0000001207127219 */ /* 0x000fe200000006ff */
[----:B------:R-:W0:Y:S01]  /*ee60*/  LDC R23, c[0x0][0x638] ;  /* 0x00018e00ff177b82 */ /* 0x000e220000000800 */
[----:B------:R-:W-:-:S07]  /*ee70*/  LOP3.LUT R19, RZ, R5, RZ, 0x33, !PT ;  /* 0x00000005ff137212 */ /* 0x000fce00078e33ff */
[----:B------:R-:W0:Y:S01]  /*ee80*/  LDC R24, c[0x0][0x610] ;  /* 0x00018400ff187b82 */ /* 0x000e220000000800 */
[----:B--2---:R-:W-:Y:S05]  /*ee90*/  @!P0 BRA `(.L_x_300) ;  /* 0x0000000000288947 */ /* 0x004fea0003800000 */
[----:B------:R-:W2:Y:S02]  /*eea0*/  LDC R7, c[0x0][0x64c] ;  /* 0x00019300ff077b82 */ /* 0x000ea40000000800 */
[----:B--2---:R-:W-:-:S05]  /*eeb0*/  IADD3 R7, P0, R12, R7, RZ ;  /* 0x000000070c077210 */ /* 0x004fca0007f1e0ff */
        /* <DEDUP_REMOVED lines=8> */
.L_x_300:
[----:B---3--:R-:W-:Y:S01]  /*ef40*/  SHF.R.U64 R0, R2, R22, R3 ;  /* 0x0000001602007219 */ /* 0x008fe20000001203 */
[----:B0-----:R-:W-:Y:S01]  /*ef50*/  VIADD R7, R14, 0xffffffff ;  /* 0xffffffff0e077836 */ /* 0x001fe20000000000 */
[----:B------:R-:W-:Y:S01]  /*ef60*/  LOP3.LUT R5, R8, R19, RZ, 0xc0, !PT ;  /* 0x0000001308057212 */ /* 0x000fe200078ec0ff */
[----:B------:R-:W-:Y:S02]  /*ef70*/  IMAD.MOV R13, RZ, RZ, -R13 ;  /* 0x000000ffff0d7224 */ /* 0x000fe400078e0a0d */
[----:B------:R-:W-:Y:S02]  /*ef80*/  IMAD.MOV R3, RZ, RZ, -R0 ;  /* 0x000000ffff037224 */ /* 0x000fe400078e0a00 */
[----:B------:R-:W-:Y:S01]  /*ef90*/  IMAD R2, R18, R0, R5 ;  /* 0x0000000012027224 */ /* 0x000fe200078e0205 */
[----:B------:R-:W-:Y:S01]  /*efa0*/  LOP3.LUT R5, R10, R7, RZ, 0xc0, !PT ;  /* 0x000000070a057212 */ /* 0x000fe200078ec0ff */
[----:B------:R-:W-:Y:S02]  /*efb0*/  @P2 IMAD R17, R15, R13, R16 ;  /* 0x0000000d0f112224 */ /* 0x000fe400078e0210 */
[----:B------:R-:W-:-:S02]  /*efc0*/  IMAD R0, R3, R23, R12 ;  /* 0x0000001703007224 */ /* 0x000fc400078e020c */
[----:B------:R-:W-:Y:S02]  /*efd0*/  IMAD.MOV.U32 R4, RZ, RZ, 0x1 ;  /* 0x00000001ff047424 */ /* 0x000fe400078e00ff */
[----:B------:R-:W-:Y:S02]  /*efe0*/  IMAD R2, R2, R24, R17 ;  /* 0x0000001802027224 */ /* 0x000fe400078e0211 */
[----:B------:R-:W-:Y:S01]  /*eff0*/  IMAD R3, R0, R14, R5 ;  /* 0x0000000e00037224 */ /* 0x000fe200078e0205 */
[----:B------:R-:W-:-:S04]  /*f000*/  PRMT R0, R4, 0x7610, R0 ;  /* 0x0000761004007816 */ /* 0x000fc80000000000 */
[----:B------:R-:W-:Y:S02]  /*f010*/  SEL R4, R3, R2, !P2 ;  /* 0x0000000203047207 */ /* 0x000fe40005000000 */
[----:B------:R-:W-:-:S03]  /*f020*/  SEL R2, R2, R3, !P2 ;  /* 0x0000000302027207 */ /* 0x000fc60005000000 */
[----:B------:R2:W-:Y:S04]  /*f030*/  STL [R1+0x90], R4 ;  /* 0x0000900401007387 */ /* 0x0005e80000100800 */
[----:B------:R2:W-:Y:S04]  /*f040*/  STL [R1+0x7c], R11 ;  /* 0x00007c0b01007387 */ /* 0x0005e80000100800 */
[----:B------:R2:W-:Y:S02]  /*f050*/  STL [R1+0x8c], R2 ;  /* 0x00008c0201007387 */ /* 0x0005e40000100800 */
.L_x_298:
[----:B------:R-:W-:Y:S01]  /*f060*/  LOP3.LUT P0, RZ, R0, 0xff, RZ, 0xc0, !PT ;  /* 0x000000ff00ff7812 */ /* 0x000fe2000780c0ff */
[----:B------:R-:W-:-:S12]  /*f070*/  ULOP3.LUT UR30, UR30, 0x1, URZ, 0x3c, !UPT ;  /* 0x000000011e1e7892 */ /* 0x000fd8000f8e3c3f */
[----:B------:R-:W-:Y:S05]  /*f080*/  @P0 BRA `(.L_x_301) ;  /* 0xffffff2400d00947 */ /* 0x000fea000383ffff */
[----:B------:R-:W-:Y:S05]  /*f090*/  EXIT ;  /* 0x000000000000794d */ /* 0x000fea0003800000 */
.L_x_17:
[----:B------:R-:W-:-:S08]  /*f0a0*/  ISETP.NE.AND P0, PT, RZ, UR6, PT ;  /* 0x00000006ff007c0c */ /* 0x000fd0000bf05270 */
[----:B0123--:R-:W0:-:S00]  /*f0b0*/  USETMAXREG.DEALLOC.CTAPOOL 0x28 ;  /* 0x00000028000079c8 */ /* 0x00fe0000080e0500 */
[----:B------:R-:W-:Y:S05]  /*f0c0*/  @P0 EXIT ;  /* 0x000000000000094d */ /* 0x000fea0003800000 */
[----:B0-----:R-:W-:Y:S01]  /*f0d0*/  LOP3.LUT P0, RZ, R0, 0xff, RZ, 0xc0, !PT ;  /* 0x000000ff00ff7812 */ /* 0x001fe2000780c0ff */
[----:B------:R-:W-:Y:S02]  /*f0e0*/  IMAD.MOV.U32 R0, RZ, RZ, 0x1 ;  /* 0x00000001ff007424 */ /* 0x000fe400078e00ff */
[----:B------:R-:W-:-:S10]  /*f0f0*/  IMAD.MOV.U32 R8, RZ, RZ, RZ ;  /* 0x000000ffff087224 */ /* 0x000fd400078e00ff */
[----:B------:R-:W-:Y:S05]  /*f100*/  @!P0 BRA `(.L_x_302) ;  /* 0x0000000c00988947 */ /* 0x000fea0003800000 */
[----:B------:R-:W0:Y:S01]  /*f110*/  S2UR UR5, SR_CgaCtaId ;  /* 0x00000000000579c3 */ /* 0x000e220000008800 */
[----:B------:R-:W-:Y:S01]  /*f120*/  UMOV UR7, 0x1 ;  /* 0x0000000100077882 */ /* 0x000fe20000000000 */
[----:B------:R-:W-:Y:S01]  /*f130*/  LOP3.LUT P0, RZ, R2, 0x1f, RZ, 0xc0, !PT ;  /* 0x0000001f02ff7812 */ /* 0x000fe2000780c0ff */
[----:B------:R-:W-:Y:S01]  /*f140*/  ULDC UR17, c[0x0][0x658] ;  /* 0x0001960000117ab9 */ /* 0x000fe20000000800 */
[----:B------:R-:W-:Y:S01]  /*f150*/  UMOV UR6, 0xffffffff ;  /* 0xffffffff00067882 */ /* 0x000fe20000000000 */
[----:B------:R-:W-:Y:S01]  /*f160*/  BSSY B0, `(.L_x_302) ;  /* 0x00000e0000007945 */ /* 0x000fe20003800000 */
[----:B------:R-:W-:Y:S01]  /*f170*/  USHF.L.U32 UR6, UR6, UR17, URZ ;  /* 0x0000001106067299 */ /* 0x000fe2000800063f */
[C---:B------:R-:W-:Y:S01]  /*f180*/  ISETP.NE.AND P3, PT, R3.reuse, RZ, PT ;  /* 0x000000ff0300720c */ /* 0x040fe20003f65270 */
[----:B------:R-:W-:Y:S01]  /*f190*/  IMAD.MOV.U32 R9, RZ, RZ, 0x1 ;  /* 0x00000001ff097424 */ /* 0x000fe200078e00ff */
[----:B------:R-:W-:Y:S01]  /*f1a0*/  ISETP.NE.OR P0, PT, R3, RZ, !P0 ;  /* 0x000000ff0300720c */ /* 0x000fe20004705670 */
[----:B------:R-:W-:Y:S01]  /*f1b0*/  IMAD.MOV.U32 R0, RZ, RZ, 0x1 ;  /* 0x00000001ff007424 */ /* 0x000fe200078e00ff */
[----:B------:R-:W-:Y:S01]  /*f1c0*/  ULDC UR16, c[0x0][0x600] ;  /* 0x0001800000107ab9 */ /* 0x000fe20000000800 */
[----:B------:R-:W-:Y:S01]  /*f1d0*/  IMAD.MOV.U32 R8, RZ, RZ, RZ ;  /* 0x000000ffff087224 */ /* 0x000fe200078e00ff */
[----:B------:R-:W-:Y:S01]  /*f1e0*/  UMOV UR24, 0x5 ;  /* 0x0000000500187882 */ /* 0x000fe20000000000 */
[----:B------:R-:W-:-:S02]  /*f1f0*/  UIADD3 UR35, UR14, 0x1, URZ ;  /* 0x000000010e237890 */ /* 0x000fc4000fffe03f */
[----:B------:R-:W-:Y:S02]  /*f200*/  ULOP3.LUT UR34, UR13, 0x2, URZ, 0xfc, !UPT ;  /* 0x000000020d227892 */ /* 0x000fe4000f8efc3f */
[----:B------:R-:W-:Y:S02]  /*f210*/  UIADD3 UR16, UR16, -0x1, URZ ;  /* 0xffffffff10107890 */ /* 0x000fe4000fffe03f */
[----:B------:R-:W-:Y:S02]  /*f220*/  USHF.L.U32 UR17, UR7, UR17, URZ ;  /* 0x0000001107117299 */ /* 0x000fe4000800063f */
[----:B------:R-:W-:Y:S02]  /*f230*/  ULOP3.LUT UR20, URZ, UR6, URZ, 0x33, !UPT ;  /* 0x000000063f147292 */ /* 0x000fe4000f8e333f */
[----:B0-----:R-:W-:Y:S02]  /*f240*/  ULOP3.LUT UR4, UR5, 0x1, URZ, 0xc0, !UPT ;  /* 0x0000000105047892 */ /* 0x001fe4000f8ec03f */
[----:B------:R-:W-:-:S02]  /*f250*/  USHF.R.U32.HI UR29, URZ, 0x1, UR5 ;  /* 0x000000013f1d7899 */ /* 0x000fc40008011605 */
[----:B------:R-:W-:Y:S02]  /*f260*/  USHF.L.U32 UR18, UR5, 0x7, URZ ;  /* 0x0000000705127899 */ /* 0x000fe4000800063f */
[----:B------:R-:W-:Y:S02]  /*f270*/  USHF.L.U32 UR19, UR5, 0xc, URZ ;  /* 0x0000000c05137899 */ /* 0x000fe4000800063f */
[----:B------:R-:W-:Y:S02]  /*f280*/  ULOP3.LUT UR5, UR5, 0xfffffffe, URZ, 0xc0, !UPT ;  /* 0xfffffffe05057892 */ /* 0x000fe4000f8ec03f */
[----:B------:R-:W-:Y:S02]  /*f290*/  UISETP.GT.U32.AND UP0, UPT, UR4, 0xffff, UPT ;  /* 0x0000ffff0400788c */ /* 0x000fe4000bf04070 */
[----:B------:R-:W-:Y:S02]  /*f2a0*/  USHF.L.U32 UR21, UR7, UR5, URZ ;  /* 0x0000000507157299 */ /* 0x000fe4000800063f */
[----:B------:R-:W-:-:S02]  /*f2b0*/  ULOP3.LUT UR5, UR5, 0x1, URZ, 0xfc, !UPT ;  /* 0x0000000105057892 */ /* 0x000fc4000f8efc3f */
[----:B------:R-:W-:Y:S02]  /*f2c0*/  USEL UR4, UR4, 0xffff, !UP0 ;  /* 0x0000ffff04047887 */ /* 0x000fe4000c000000 */
[----:B------:R-:W-:Y:S02]  /*f2d0*/  USHF.L.U32 UR5, UR7, UR5, URZ ;  /* 0x0000000507057299 */ /* 0x000fe4000800063f */
[----:B------:R-:W-:Y:S02]  /*f2e0*/  ULOP3.LUT UR4, UR4, 0xffff, URZ, 0xc0, !UPT ;  /* 0x0000ffff04047892 */ /* 0x000fe4000f8ec03f */
[----:B------:R-:W-:Y:S02]  /*f2f0*/  ULOP3.LUT UR18, UR18, 0x80, URZ, 0xc0, !UPT ;  /* 0x0000008012127892 */ /* 0x000fe4000f8ec03f */
[----:B------:R-:W-:Y:S02]  /*f300*/  ULOP3.LUT UR19, UR19, 0x1000, URZ, 0xc0, !UPT ;  /* 0x0000100013137892 */ /* 0x000fe4000f8ec03f */
[----:B------:R-:W-:-:S02]  /*f310*/  ULOP3.LUT UR21, UR21, UR5, URZ, 0xfc, !UPT ;  /* 0x0000000515157292 */ /* 0x000fc4000f8efc3f */
[----:B------:R-:W-:Y:S01]  /*f320*/  USHF.L.U32 UR24, UR24, UR4, URZ ;  /* 0x0000000418187299 */ /* 0x000fe2000800063f */
[----:B------:R-:W-:-:S11]  /*f330*/  ULDC.64 UR30, c[0x0][0x198] ;  /* 0x00006600001e7ab9 */ /* 0x000fd60000000a00 */
.L_x_314:
[----:B------:R-:W-:-:S03]  /*f340*/  UMOV UR4, 0xffffffff ;  /* 0xffffffff00047882 */ /* 0x000fc60000000000 */
[----:B01----:R-:W-:Y:S05]  /*f350*/  BRA.DIV UR4, `(.L_x_303) ;  /* 0x0000001204547947 */ /* 0x003fea000b800000 */
[----:B------:R-:W-:-:S13]  /*f360*/  ELECT P1, URZ, PT ;  /* 0x00000000003f782f */ /* 0x000fda0003820000 */
.L_x_328:
[----:B------:R-:W0:Y:S01]  /*f370*/  LDC R2, c[0x0][0x28c] ;  /* 0x0000a300ff027b82 */ /* 0x000e220000000800 */
[----:B------:R-:W-:Y:S01]  /*f380*/  BSSY B1, `(.L_x_304) ;  /* 0x0000040000017945 */ /* 0x000fe20003800000 */
[----:B0-----:R-:W-:-:S13]  /*f390*/  ISETP.LT.OR P1, PT, R2, 0x1, !P1 ;  /* 0x000000010200780c */ /* 0x001fda0004f21670 */
[----:B------:R-:W-:Y:S05]  /*f3a0*/  @P1 BRA `(.L_x_305) ;  /* 0x0000000000f41947 */ /* 0x000fea0003800000 */
[----:B------:R-:W2:Y:S04]  /*f3b0*/  LDL.LU R4, [R1+0x90] ;  /* 0x0000900001047983 */ /* 0x000ea80000300800 */
[----:B------:R-:W3:Y:S01]  /*f3c0*/  LDL.LU R3, [R1+0x8c] ;  /* 0x00008c0001037983 */ /* 0x000ee20000300800 */
[----:B------:R-:W-:Y:S02]  /*f3d0*/  IMAD.MOV.U32 R12, RZ, RZ, RZ ;  /* 0x000000ffff0c7224 */ /* 0x000fe400078e00ff */
[----:B------:R-:W-:Y:S02]  /*f3e0*/  IMAD.U32 R13, RZ, RZ, UR35 ;  /* 0x00000023ff0d7e24 */ /* 0x000fe4000f8e00ff */
[----:B------:R-:W-:Y:S01]  /*f3f0*/  IMAD.MOV.U32 R2, RZ, RZ, R0 ;  /* 0x000000ffff027224 */ /* 0x000fe200078e0000 */
[----:B--2---:R-:W-:-:S02]  /*f400*/  LEA R6, R4, UR18, 0x8 ;  /* 0x0000001204067c11 */ /* 0x004fc4000f8e40ff */
[----:B---3--:R-:W-:Y:S01]  /*f410*/  LEA R4, R3, UR29, 0x1 ;  /* 0x0000001d03047c11 */ /* 0x008fe2000f8e08ff */
[----:B------:R-:W-:-:S04]  /*f420*/  IMAD.MOV.U32 R3, RZ, RZ, R8 ;  /* 0x000000ffff037224 */ /* 0x000fc800078e0008 */
[----:B------:R-:W-:-:S07]  /*f430*/  IMAD.SHL.U32 R7, R4, 0x20, RZ ;  /* 0x0000002004077824 */ /* 0x000fce00078e00ff */
.L_x_309:
[----:B------:R-:W0:Y:S01]  /*f440*/  S2R R5, SR_CgaCtaId ;  /* 0x0000000000057919 */ /* 0x000e220000008800 */
[----:B------:R-:W-:-:S04]  /*f450*/  MOV R4, 0x400 ;  /* 0x0000040000047802 */ /* 0x000fc80000000f00 */
[----:B0-----:R-:W-:Y:S02]  /*f460*/  LEA R10, R5, R4, 0x18 ;  /* 0x00000004050a7211 */ /* 0x001fe400078ec0ff */
[----:B------:R-:W-:Y:S01]  /*f470*/  SHF.L.U32 R4, R2, 0x1f, RZ ;  /* 0x0000001f02047819 */ /* 0x000fe200000006ff */
[----:B------:R-:W0:Y:S02]  /*f480*/  @!P3 LDC R5, c[0x0][0x500] ;  /* 0x00014000ff05bb82 */ /* 0x000e240000000800 */
[----:B------:R-:W-:-:S04]  /*f490*/  IMAD R11, R3, 0x8, R10 ;  /* 0x00000008030b7824 */ /* 0x000fc800078e020a */
[----:B------:R-:W1:Y:S02]  /*f4a0*/  SYNCS.PHASECHK.TRANS64.TRYWAIT P1, [R11+URZ+0x28], R4 ;  /* 0x000028040b0075a7 */ /* 0x000e64000802017f */
[----:B-1----:R-:W-:Y:S05]  /*f4b0*/  @!P1 BRA `(.L_x_306) ;  /* 0x00000010001c9947 */ /* 0x002fea0003800000 */
.L_x_329:
[----:B------:R-:W-:Y:S01]  /*f4c0*/  UPRMT UR4, UR34, 0x9910, URZ ;  /* 0x0000991022047896 */ /* 0x000fe2000800003f */
[----:B0-----:R0:W-:Y:S03]  /*f4d0*/  @!P3 SYNCS.ARRIVE.TRANS64 RZ, [R11+URZ], R5 ;  /* 0x000000050bffb9a7 */ /* 0x0011e6000800003f */
[----:B------:R-:W-:-:S06]  /*f4e0*/  UISETP.NE.AND UP0, UPT, UR4, 0x2, UPT ;  /* 0x000000020400788c */ /* 0x000fcc000bf05270 */
[----:B------:R-:W-:-:S13]  /*f4f0*/  PLOP3.LUT P1, PT, PT, PT, UP0, 0x80, 0x0 ;  /* 0x000000000000781c */ /* 0x000fda0003f2f008 */
[----:B0-----:R-:W-:Y:S05]  /*f500*/  @P1 BRA `(.L_x_307) ;  /* 0x0000000000041947 */ /* 0x001fea0003800000 */
[----:B------:R-:W-:Y:S01]  /*f510*/  BPT.TRAP 0x1 ;  /* 0x000000040000795c */ /* 0x000fe20000300000 */
.L_x_307:
[----:B------:R-:W-:Y:S05]  /*f520*/  @P0 BRA `(.L_x_308) ;  /* 0x0000000000040947 */ /* 0x000fea0003800000 */
[----:B------:R-:W-:Y:S01]  /*f530*/  BPT.TRAP 0x1 ;  /* 0x000000040000795c */ /* 0x000fe20000300000 */
.L_x_308:
[----:B------:R-:W2:Y:S01]  /*f540*/  LDL R5, [R1+0x7c] ;  /* 0x00007c0001057983 */ /* 0x000ea20000100800 */
[----:B-1----:R-:W-:Y:S01]  /*f550*/  LEA R4, R3, UR29, 0x1 ;  /* 0x0000001d03047c11 */ /* 0x002fe2000f8e08ff */
[----:B------:R-:W-:Y:S01]  /*f560*/  VIADD R13, R13, 0xffffffff ;  /* 0xffffffff0d0d7836 */ /* 0x000fe20000000000 */
[----:B------:R-:W-:Y:S01]  /*f570*/  R2UR UR8, R3 ;  /* 0x00000000030872ca */ /* 0x000fe200000e0000 */
[----:B------:R-:W-:Y:S01]  /*f580*/  UIADD3 UR4, UP0, UR30, 0xf0, URZ ;  /* 0x000000f01e047890 */ /* 0x000fe2000ff1e03f */
[----:B------:R-:W-:Y:S01]  /*f590*/  R2UR UR27, R10 ;  /* 0x000000000a1b72ca */ /* 0x000fe200000e0000 */
[----:B------:R-:W-:Y:S01]  /*f5a0*/  IMAD.U32 R4, R4, 0x400, R10 ;  /* 0x0000040004047824 */ /* 0x000fe200078e000a */
[----:B------:R-:W-:Y:S01]  /*f5b0*/  R2UR UR9, R11 ;  /* 0x000000000b0972ca */ /* 0x000fe200000e0000 */
[----:B------:R-:W-:Y:S01]  /*f5c0*/  UIADD3 UR32, UP1, UR30, 0x1f0, URZ ;  /* 0x000001f01e207890 */ /* 0x000fe2000ff3e03f */
[----:B------:R-:W-:Y:S01]  /*f5d0*/  R2UR UR11, R7 ;  /* 0x00000000070b72ca */ /* 0x000fe200000e0000 */
[----:B------:R-:W-:Y:S01]  /*f5e0*/  UPRMT UR25, URZ, 0x5410, UR24 ;  /* 0x000054103f197896 */ /* 0x000fe20008000018 */
[----:B------:R-:W-:Y:S01]  /*f5f0*/  R2UR UR5, R4 ;  /* 0x00000000040572ca */ /* 0x000fe200000e0000 */
[----:B------:R-:W-:Y:S01]  /*f600*/  VIADD R3, R3, 0x1 ;  /* 0x0000000103037836 */ /* 0x000fe20000000000 */
[----:B------:R-:W-:Y:S01]  /*f610*/  R2UR UR10, R12 ;  /* 0x000000000c0a72ca */ /* 0x000fe200000e0000 */
[----:B------:R-:W-:Y:S01]  /*f620*/  UPRMT UR36, URZ, 0x5410, UR21 ;  /* 0x000054103f247896 */ /* 0x000fe20008000015 */
[----:B------:R-:W-:Y:S01]  /*f630*/  R2UR UR28, R6 ;  /* 0x00000000061c72ca */ /* 0x000fe200000e0000 */
[----:B------:R-:W-:Y:S01]  /*f640*/  ULEA UR8, UR8, UR19, 0xd ;  /* 0x0000001308087291 */ /* 0x000fe2000f8e683f */
[----:B------:R-:W-:Y:S01]  /*f650*/  ISETP.GT.AND P4, PT, R13, 0x1, PT ;  /* 0x000000010d00780c */ /* 0x000fe20003f84270 */
[----:B------:R-:W-:Y:S01]  /*f660*/  UIADD3.X UR33, URZ, UR31, URZ, UP1, !UPT ;  /* 0x0000001f3f217290 */ /* 0x000fe20008ffe43f */
[C---:B------:R-:W-:Y:S01]  /*f670*/  ISETP.NE.AND P1, PT, R3.reuse, 0x5, PT ;  /* 0x000000050300780c */ /* 0x040fe20003f25270 */
[----:B------:R-:W-:Y:S01]  /*f680*/  UIADD3 UR27, UR27, 0x2980, UR8 ;  /* 0x000029801b1b7890 */ /* 0x000fe2000fffe008 */
[----:B------:R-:W-:Y:S01]  /*f690*/  VIADD R12, R12, 0x20 ;  /* 0x000000200c0c7836 */ /* 0x000fe20000000000 */
[----:B------:R-:W-:Y:S01]  /*f6a0*/  UMOV UR6, 0x0 ;  /* 0x0000000000067882 */ /* 0x000fe20000000000 */
[----:B------:R-:W-:Y:S01]  /*f6b0*/  UMOV UR7, 0x10000000 ;  /* 0x1000000000077882 */ /* 0x000fe20000000000 */
[----:B------:R-:W-:Y:S01]  /*f6c0*/  UIADD3 UR26, UR5, 0x180, URZ ;  /* 0x00000180051a7890 */ /* 0x000fe2000fffe03f */
[----:B------:R-:W-:Y:S01]  /*f6d0*/  SEL R3, R3, RZ, P1 ;  /* 0x000000ff03037207 */ /* 0x000fe20000800000 */
[----:B------:R-:W-:-:S05]  /*f6e0*/  UIADD3.X UR5, URZ, UR31, URZ, UP0, !UPT ;  /* 0x0000001f3f057290 */ /* 0x000fca00087fe43f */
[----:B------:R-:W-:Y:S01]  /*f6f0*/  UMOV UR8, UR26 ;  /* 0x0000001a00087c82 */ /* 0x000fe20008000000 */
[----:B--2---:R-:W-:Y:S02]  /*f700*/  R2UR UR12, R5 ;  /* 0x00000000050c72ca */ /* 0x004fe400000e0000 */
[----:B------:R-:W-:-:S04]  /*f710*/  SEL R5, RZ, 0x1, P1 ;  /* 0x00000001ff057807 */ /* 0x000fc80000800000 */
[----:B------:R-:W-:-:S07]  /*f720*/  LOP3.LUT R2, R2, R5, RZ, 0x3c, !PT ;  /* 0x0000000502027212 */ /* 0x000fce00078e3cff */
[----:B------:R0:W-:Y:S02]  /*f730*/  UTMALDG.3D.MULTICAST [UR8], [UR4], UR25, desc[UR6] ;  /* 0x00000608040073b4 */ /* 0x0001e40008011819 */
[----:B0-----:R-:W-:Y:S01]  /*f740*/  UMOV UR8, UR27 ;  /* 0x0000001b00087c82 */ /* 0x001fe20008000000 */
[----:B------:R-:W-:Y:S02]  /*f750*/  UMOV UR11, UR28 ;  /* 0x0000001c000b7c82 */ /* 0x000fe40008000000 */
[----:B------:R0:W-:Y:S02]  /*f760*/  UTMALDG.3D.MULTICAST [UR8], [UR32], UR36, desc[UR6] ;  /* 0x00000608200073b4 */ /* 0x0001e40008011824 */
[----:B0-----:R-:W-:Y:S05]  /*f770*/  @P4 BRA `(.L_x_309) ;  /* 0xfffffffc00304947 */ /* 0x001fea000383ffff */
.L_x_305:
[----:B------:R-:W-:Y:S05]  /*f780*/  BSYNC B1 ;  /* 0x0000000000017941 */ /* 0x000fea0003800000 */
.L_x_304:
[----:B------:R-:W2:Y:S01]  /*f790*/  LDL.LU R15, [R1+0x84] ;  /* 0x00008400010f7983 */ /* 0x000ea20000300800 */
[----:B------:R-:W-:Y:S01]  /*f7a0*/  LOP3.LUT P5, RZ, R9, 0xff, RZ, 0xc0, !PT ;  /* 0x000000ff09ff7812 */ /* 0x000fe200078ac0ff */
[----:B------:R-:W-:Y:S01]  /*f7b0*/  VIADD R8, R8, UR14 ;  /* 0x0000000e08087c36 */ /* 0x000fe20008000000 */
[----:B------:R-:W-:Y:S01]  /*f7c0*/  UISETP.GE.U32.AND UP0, UPT, UR14, 0x5, UPT ;  /* 0x000000050e00788c */ /* 0x000fe2000bf06070 */
[----:B------:R-:W3:Y:S01]  /*f7d0*/  LDL.LU R14, [R1+0x88] ;  /* 0x00008800010e7983 */ /* 0x000ee20000300800 */
[----:B------:R-:W-:Y:S01]  /*f7e0*/  IMAD.U32 R5, RZ, RZ, UR14 ;  /* 0x0000000eff057e24 */ /* 0x000fe2000f8e00ff */
[----:B------:R-:W-:Y:S01]  /*f7f0*/  ULDC.64 UR4, c[0x0][0x650] ;  /* 0x0001940000047ab9 */ /* 0x000fe20000000a00 */
[----:B------:R-:W-:Y:S01]  /*f800*/  ISETP.GT.U32.AND P1, PT, R8, 0x4, PT ;  /* 0x000000040800780c */ /* 0x000fe20003f24070 */
[----:B------:R-:W-:Y:S01]  /*f810*/  BSSY B1, `(.L_x_310) ;  /* 0x0000072000017945 */ /* 0x000fe20003800000 */
[----:B------:R-:W-:Y:S02]  /*f820*/  PLOP3.LUT P4, PT, PT, PT, UP0, 0x80, 0x0 ;  /* 0x000000000000781c */ /* 0x000fe40003f8f008 */
[----:B------:R-:W-:-:S02]  /*f830*/  ISETP.LT.U32.AND P1, PT, R5, 0x5, P1 ;  /* 0x000000050500780c */ /* 0x000fc40000f21070 */
[----:B------:R-:W-:Y:S01]  /*f840*/  PRMT R9, RZ, 0x7610, R9 ;  /* 0x00007610ff097816 */ /* 0x000fe20000000009 */
[----:B------:R-:W0:Y:S01]  /*f850*/  @P5 S2R R3, SR_CgaCtaId ;  /* 0x0000000000035919 */ /* 0x000e220000008800 */
[----:B------:R-:W-:-:S04]  /*f860*/  @P5 MOV R2, 0x400 ;  /* 0x0000040000025802 */ /* 0x000fc80000000f00 */
[----:B0-----:R-:W-:Y:S01]  /*f870*/  @P5 LEA R4, R3, R2, 0x18 ;  /* 0x0000000203045211 */ /* 0x001fe200078ec0ff */
[----:B------:R-:W-:-:S03]  /*f880*/  IMAD.WIDE.U32 R2, R8, -0x33333333, RZ ;  /* 0xcccccccd08027825 */ /* 0x000fc600078e00ff */
[----:B------:R0:W-:Y:S02]  /*f890*/  @P5 SYNCS.ARRIVE.TRANS64.A1T0 RZ, [R4+URZ+0x88], RZ ;  /* 0x000088ff04ff59a7 */ /* 0x0001e4000810003f */
[----:B------:R-:W-:Y:S02]  /*f8a0*/  SHF.R.U32.HI R5, RZ, 0x2, R3 ;  /* 0x00000002ff057819 */ /* 0x000fe40000011603 */
[----:B------:R-:W-:Y:S02]  /*f8b0*/  SEL R3, RZ, 0x1, !P1 ;  /* 0x00000001ff037807 */ /* 0x000fe40004800000 */
[----:B------:R-:W-:Y:S01]  /*f8c0*/  PRMT R2, RZ, 0x7610, R2 ;  /* 0x00007610ff027816 */ /* 0x000fe20000000002 */
[----:B------:R-:W-:Y:S01]  /*f8d0*/  IMAD R8, R5, -0x5, R8 ;  /* 0xfffffffb05087824 */ /* 0x000fe200078e0208 */
[----:B------:R-:W-:Y:S01]  /*f8e0*/  LOP3.LUT R0, R0, R3, RZ, 0x3c, !PT ;  /* 0x0000000300007212 */ /* 0x000fe200078e3cff */
[----:B0-----:R-:W-:Y:S02]  /*f8f0*/  IMAD.MOV.U32 R4, RZ, RZ, -0x1 ;  /* 0xffffffffff047424 */ /* 0x001fe400078e00ff */
[----:B------:R-:W-:Y:S01]  /*f900*/  IMAD.MOV.U32 R3, RZ, RZ, -0x1 ;  /* 0xffffffffff037424 */ /* 0x000fe200078e00ff */
[----:B------:R-:W-:Y:S01]  /*f910*/  @P4 LOP3.LUT R0, R0, 0x1, R5, 0x78, !PT ;  /* 0x0000000100004812 */ /* 0x000fe200078e7805 */
[----:B------:R-:W-:Y:S01]  /*f920*/  IMAD.MOV.U32 R5, RZ, RZ, -0x1 ;  /* 0xffffffffff057424 */ /* 0x000fe200078e00ff */
[----:B---3--:R-:W-:-:S04]  /*f930*/  IADD3 R14, P5, R14, UR22, RZ ;  /* 0x000000160e0e7c10 */ /* 0x008fc8000ffbe0ff */
[----:B--2---:R-:W-:Y:S01]  /*f940*/  IADD3.X R15, R15, UR15, RZ, P5, !PT ;  /* 0x0000000f0f0f7c10 */ /* 0x004fe2000affe4ff */
[----:B------:R0:W-:Y:S01]  /*f950*/  STL [R1+0x88], R14 ;  /* 0x0000880e01007387 */ /* 0x0001e20000100800 */
[----:B------:R-:W-:-:S03]  /*f960*/  ISETP.GE.U32.AND P1, PT, R14, UR4, PT ;  /* 0x000000040e007c0c */ /* 0x000fc6000bf26070 */
[----:B------:R0:W-:Y:S01]  /*f970*/  STL [R1+0x84], R15 ;  /* 0x0000840f01007387 */ /* 0x0001e20000100800 */
[----:B------:R-:W-:-:S03]  /*f980*/  ISETP.GE.U32.AND.EX P1, PT, R15, UR5, PT, P1 ;  /* 0x000000050f007c0c */ /* 0x000fc6000bf26110 */
[----:B------:R0:W-:Y:S04]  /*f990*/  STL [R1+0x8c], R5 ;  /* 0x00008c0501007387 */ /* 0x0001e80000100800 */
[----:B------:R0:W-:Y:S04]  /*f9a0*/  STL [R1+0x90], R4 ;  /* 0x0000900401007387 */ /* 0x0001e80000100800 */
[----:B------:R0:W-:Y:S02]  /*f9b0*/  STL [R1+0x7c], R3 ;  /* 0x00007c0301007387 */ /* 0x0001e40000100800 */
[----:B------:R-:W-:Y:S05]  /*f9c0*/  @P1 BRA `(.L_x_311) ;  /* 0x0000000400581947 */ /* 0x000fea0003800000 */
[----:B------:R-:W-:Y:S01]  /*f9d0*/  ULDC.64 UR4, c[0x0][0x628] ;  /* 0x00018a0000047ab9 */ /* 0x000fe20000000a00 */
[----:B------:R-:W1:Y:S01]  /*f9e0*/  S2R R12, SR_CTAID.X ;  /* 0x00000000000c7919 */ /* 0x000e620000002500 */
[----:B------:R-:W-:Y:S01]  /*f9f0*/  ISETP.NE.U32.AND P1, PT, RZ, UR4, PT ;  /* 0x00000004ff007c0c */ /* 0x000fe2000bf25070 */
[----:B------:R-:W-:Y:S01]  /*fa00*/  ULDC UR7, c[0x0][0x630] ;  /* 0x00018c0000077ab9 */ /* 0x000fe20000000800 */
[----:B------:R-:W-:Y:S01]  /*fa10*/  IMAD.MOV.U32 R2, RZ, RZ, R14 ;  /* 0x000000ffff027224 */ /* 0x000fe200078e000e */
[----:B------:R-:W2:Y:S01]  /*fa20*/  S2R R10, SR_CTAID.Y ;  /* 0x00000000000a7919 */ /* 0x000ea20000002600 */
[----:B------:R-:W-:Y:S01]  /*fa30*/  ISETP.NE.AND.EX P1, PT, RZ, UR5, PT, P1 ;  /* 0x00000005ff007c0c */ /* 0x000fe2000bf25310 */
[----:B0-----:R-:W-:-:S12]  /*fa40*/  IMAD.MOV.U32 R3, RZ, RZ, R15 ;  /* 0x000000ffff037224 */ /* 0x001fd800078e000f */
[----:B------:R-:W-:Y:S05]  /*fa50*/  @!P1 BRA `(.L_x_312) ;  /* 0x0000000000289947 */ /* 0x000fea0003800000 */
[----:B------:R-:W-:Y:S02]  /*fa60*/  ULDC UR6, c[0x0][0x634] ;  /* 0x00018d0000067ab9 */ /* 0x000fe40000000800 */
[----:B------:R-:W-:-:S05]  /*fa70*/  IADD3 R7, P1, R14, UR6, RZ ;  /* 0x000000060e077c10 */ /* 0x000fca000ff3e0ff */
[----:B------:R-:W-:-:S04]  /*fa80*/  IMAD.X R11, RZ, RZ, R15, P1 ;  /* 0x000000ffff0b7224 */ /* 0x000fc800008e060f */
[----:B------:R-:W-:-:S04]  /*fa90*/  IMAD.WIDE.U32 R4, R11, UR4, RZ ;  /* 0x000000040b047c25 */ /* 0x000fc8000f8e00ff */
[----:B------:R-:W-:-:S04]  /*faa0*/  IMAD.WIDE.U32 R4, P1, R7, UR5, R4 ;  /* 0x0000000507047c25 */ /* 0x000fc8000f820004 */
[----:B------:R-:W-:-:S04]  /*fab0*/  IMAD.WIDE.U32 R6, R7, UR4, RZ ;  /* 0x0000000407067c25 */ /* 0x000fc8000f8e00ff */
[----:B------:R-:W-:Y:S01]  /*fac0*/  IMAD.X R3, RZ, RZ, RZ, P1 ;  /* 0x000000ffff037224 */ /* 0x000fe200008e06ff */
[----:B------:R-:W-:Y:S01]  /*fad0*/  IADD3 RZ, P1, R7, R4, RZ ;  /* 0x0000000407ff7210 */ /* 0x000fe20007f3e0ff */
[----:B------:R-:W-:-:S04]  /*fae0*/  IMAD.MOV.U32 R2, RZ, RZ, R5 ;  /* 0x000000ffff027224 */ /* 0x000fc800078e0005 */
[----:B------:R-:W-:-:S08]  /*faf0*/  IMAD.WIDE.U32.X R2, R11, UR5, R2, P1 ;  /* 0x000000050b027c25 */ /* 0x000fd000088e0402 */
.L_x_312:
[--C-:B------:R-:W-:Y:S01]  /*fb00*/  SHF.R.U64 R11, R2, UR7, R3.reuse ;  /* 0x00000007020b7c19 */ /* 0x100fe20008001203 */
[----:B------:R-:W-:Y:S01]  /*fb10*/  ULDC.64 UR4, c[0x0][0x620] ;  /* 0x0001880000047ab9 */ /* 0x000fe20000000a00 */
[----:B------:R-:W-:Y:S01]  /*fb20*/  SHF.R.U32.HI R2, RZ, UR7, R3 ;  /* 0x00000007ff027c19 */ /* 0x000fe20008011603 */
[----:B------:R-:W-:Y:S01]  /*fb30*/  IMAD.MOV.U32 R3, RZ, RZ, R15 ;  /* 0x000000ffff037224 */ /* 0x000fe200078e000f */
[----:B------:R-:W-:Y:S01]  /*fb40*/  IADD3 R5, P1, RZ, -R11, RZ ;  /* 0x8000000bff057210 */ /* 0x000fe20007f3e0ff */
[----:B------:R-:W0:Y:S01]  /*fb50*/  LDC R7, c[0x0][0x144] ;  /* 0x00005100ff077b82 */ /* 0x000e220000000800 */
[----:B-1----:R-:W-:Y:S01]  /*fb60*/  I2FP.F32.U32 R6, R12 ;  /* 0x0000000c00067245 */ /* 0x002fe20000201000 */
[----:B------:R-:W-:Y:S01]  /*fb70*/  ULDC.64 UR8, c[0x0][0x640] ;  /* 0x0001900000087ab9 */ /* 0x000fe20000000a00 */
[----:B------:R-:W-:Y:S01]  /*fb80*/  ULDC UR6, c[0x0][0x608] ;  /* 0x0001820000067ab9 */ /* 0x000fe20000000800 */
[----:B------:R-:W-:Y:S01]  /*fb90*/  IMAD.X R2, RZ, RZ, ~R2, P1 ;  /* 0x000000ffff027224 */ /* 0x000fe200008e0e02 */
[----:B------:R-:W-:-:S03]  /*fba0*/  ISETP.NE.U32.AND P1, PT, RZ, UR8, PT ;  /* 0x00000008ff007c0c */ /* 0x000fc6000bf25070 */
[----:B------:R-:W-:Y:S01]  /*fbb0*/  IMAD R4, R2, UR4, RZ ;  /* 0x0000000402047c24 */ /* 0x000fe2000f8e02ff */
[----:B------:R-:W1:Y:S01]  /*fbc0*/  LDC R15, c[0x0][0x148] ;  /* 0x00005200ff0f7b82 */ /* 0x000e620000000800 */
[----:B------:R-:W-:Y:S01]  /*fbd0*/  IMAD.MOV.U32 R2, RZ, RZ, R14 ;  /* 0x000000ffff027224 */ /* 0x000fe200078e000e */
[----:B------:R-:W-:-:S03]  /*fbe0*/  ISETP.NE.AND.EX P1, PT, RZ, UR9, PT, P1 ;  /* 0x00000009ff007c0c */ /* 0x000fc6000bf25310 */
[----:B------:R-:W-:Y:S01]  /*fbf0*/  IMAD.WIDE.U32 R2, R5, UR4, R2 ;  /* 0x0000000405027c25 */ /* 0x000fe2000f8e0002 */
[----:B------:R-:W-:-:S03]  /*fc00*/  ULDC UR4, c[0x0][0x150] ;  /* 0x0000540000047ab9 */ /* 0x000fc60000000800 */
[----:B------:R-:W-:Y:S01]  /*fc10*/  FMUL R6, R6, UR4 ;  /* 0x0000000406067c20 */ /* 0x000fe20008400000 */
[----:B------:R-:W-:Y:S01]  /*fc20*/  IMAD R5, R5, UR5, R4 ;  /* 0x0000000505057c24 */ /* 0x000fe2000f8e0204 */
[----:B------:R-:W-:Y:S01]  /*fc30*/  ULDC UR4, c[0x0][0x618] ;  /* 0x0001860000047ab9 */ /* 0x000fe20000000800 */
[----:B------:R-:W-:Y:S02]  /*fc40*/  ULDC UR5, c[0x0][0x154] ;  /* 0x0000550000057ab9 */ /* 0x000fe40000000800 */
[----:B------:R-:W-:Y:S01]  /*fc50*/  IMAD.IADD R3, R3, 0x1, R5 ;  /* 0x0000000103037824 */ /* 0x000fe200078e0205 */
[----:B------:R-:W3:Y:S04]  /*fc60*/  F2I.U32.TRUNC.NTZ R6, R6 ;  /* 0x0000000600067305 */ /* 0x000ee8000020f000 */
[----:B------:R-:W-:-:S02]  /*fc70*/  SHF.R.U64 R13, R2, UR4, R3 ;  /* 0x00000004020d7c19 */ /* 0x000fc40008001203 */
[----:B--2---:R-:W-:-:S05]  /*fc80*/  I2FP.F32.U32 R2, R10 ;  /* 0x0000000a00027245 */ /* 0x004fca0000201000 */
[----:B------:R-:W-:Y:S01]  /*fc90*/  FMUL R4, R2, UR5 ;  /* 0x0000000502047c20 */ /* 0x000fe20008400000 */
[----:B------:R-:W-:Y:S01]  /*fca0*/  SHF.R.U32.HI R2, RZ, UR4, R3 ;  /* 0x00000004ff027c19 */ /* 0x000fe20008011603 */
[----:B------:R-:W-:Y:S02]  /*fcb0*/  ULDC UR4, c[0x0][0x658] ;  /* 0x0001960000047ab9 */ /* 0x000fe40000000800 */
[----:B------:R2:W4:Y:S01]  /*fcc0*/  F2I.U32.TRUNC.NTZ R18, R4 ;  /* 0x0000000400127305 */ /* 0x000522000020f000 */
[----:B------:R-:W-:Y:S01]  /*fcd0*/  SHF.R.U64 R16, R13, UR6, R2 ;  /* 0x000000060d107c19 */ /* 0x000fe20008001202 */
[----:B---3--:R-:W-:Y:S01]  /*fce0*/  IMAD.MOV R6, RZ, RZ, -R6 ;  /* 0x000000ffff067224 */ /* 0x008fe200078e0a06 */
[----:B------:R-:W-:-:S03]  /*fcf0*/  SHF.R.U32.HI R3, RZ, UR6, R2 ;  /* 0x00000006ff037c19 */ /* 0x000fc60008011602 */
[----:B0-----:R-:W-:Y:S01]  /*fd00*/  IMAD R12, R7, R6, R12 ;  /* 0x00000006070c7224 */ /* 0x001fe200078e020c */
[--C-:B------:R-:W-:Y:S02]  /*fd10*/  SHF.R.U64 R14, R16, UR4, R3.reuse ;  /* 0x00000004100e7c19 */ /* 0x100fe40008001203 */
[----:B------:R-:W-:-:S03]  /*fd20*/  SHF.R.U32.HI R3, RZ, UR4, R3 ;  /* 0x00000004ff037c19 */ /* 0x000fc60008011603 */
[----:B------:R-:W-:Y:S01]  /*fd30*/  IMAD.MOV.U32 R2, RZ, RZ, R14 ;  /* 0x000000ffff027224 */ /* 0x000fe200078e000e */
[----:B--2-4-:R-:W-:Y:S06]  /*fd40*/  @!P1 BRA `(.L_x_313) ;  /* 0x0000000000289947 */ /* 0x014fec0003800000 */
        /* <DEDUP_REMOVED lines=10> */
.L_x_313:
[----:B------:R-:W-:Y:S01]  /*fdf0*/  ULDC UR4, c[0x0][0x648] ;  /* 0x0001920000047ab9 */ /* 0x000fe20000000800 */
[----:B------:R-:W-:Y:S01]  /*fe00*/  IMAD.MOV R18, RZ, RZ, -R18 ;  /* 0x000000ffff127224 */ /* 0x000fe200078e0a12 */
[----:B------:R-:W-:Y:S01]  /*fe10*/  SHF.R.U64 R3, R2, UR4, R3 ;  /* 0x0000000402037c19 */ /* 0x000fe20008001203 */
[----:B------:R-:W-:Y:S01]  /*fe20*/  ULDC UR4, c[0x0][0x638] ;  /* 0x00018e0000047ab9 */ /* 0x000fe20000000800 */
[----:B------:R-:W-:Y:S01]  /*fe30*/  LOP3.LUT R2, R16, UR20, RZ, 0xc0, !PT ;  /* 0x0000001410027c12 */ /* 0x000fe2000f8ec0ff */
[----:B-1----:R-:W-:Y:S01]  /*fe40*/  @P2 IMAD R12, R15, R18, R10 ;  /* 0x000000120f0c2224 */ /* 0x002fe200078e020a */
[----:B------:R-:W-:Y:S01]  /*fe50*/  LOP3.LUT R13, R13, UR16, RZ, 0xc0, !PT ;  /* 0x000000100d0d7c12 */ /* 0x000fe2000f8ec0ff */
[----:B------:R-:W-:Y:S01]  /*fe60*/  IMAD.MOV R5, RZ, RZ, -R3 ;  /* 0x000000ffff057224 */ /* 0x000fe200078e0a03 */
[----:B------:R-:W-:Y:S01]  /*fe70*/  ULDC UR5, c[0x0][0x610] ;  /* 0x0001840000057ab9 */ /* 0x000fe20000000800 */
[----:B------:R-:W-:Y:S02]  /*fe80*/  IMAD R3, R3, UR17, R2 ;  /* 0x0000001103037c24 */ /* 0x000fe4000f8e0202 */
[----:B------:R-:W-:Y:S01]  /*fe90*/  IMAD R14, R5, UR4, R14 ;  /* 0x00000004050e7c24 */ /* 0x000fe2000f8e020e */
[----:B------:R-:W-:Y:S01]  /*fea0*/  ULDC UR4, c[0x0][0x600] ;  /* 0x0001800000047ab9 */ /* 0x000fe20000000800 */
[----:B------:R-:W-:-:S02]  /*feb0*/  IMAD R3, R3, UR5, R12 ;  /* 0x0000000503037c24 */ /* 0x000fc4000f8e020c */
[----:B------:R-:W-:Y:S02]  /*fec0*/  IMAD R14, R14, UR4, R13 ;  /* 0x000000040e0e7c24 */ /* 0x000fe4000f8e020d */
[----:B------:R-:W-:-:S03]  /*fed0*/  IMAD.MOV.U32 R2, RZ, RZ, 0x1 ;  /* 0x00000001ff027424 */ /* 0x000fc600078e00ff */
[----:B------:R-:W-:Y:S02]  /*fee0*/  SEL R4, R14, R3, !P2 ;  /* 0x000000030e047207 */ /* 0x000fe40005000000 */
[----:B------:R-:W-:-:S03]  /*fef0*/  SEL R3, R3, R14, !P2 ;  /* 0x0000000e03037207 */ /* 0x000fc60005000000 */
[----:B------:R1:W-:Y:S04]  /*ff00*/  STL [R1+0x90], R4 ;  /* 0x0000900401007387 */ /* 0x0003e80000100800 */
[----:B------:R1:W-:Y:S04]  /*ff10*/  STL [R1+0x7c], R11 ;  /* 0x00007c0b01007387 */ /* 0x0003e80000100800 */
[----:B------:R1:W-:Y:S02]  /*ff20*/  STL [R1+0x8c], R3 ;  /* 0x00008c0301007387 */ /* 0x0003e40000100800 */
.L_x_311:
[----:B------:R-:W-:Y:S05]  /*ff30*/  BSYNC B1 ;  /* 0x0000000000017941 */ /* 0x000fea0003800000 */
.L_x_310:
[----:B------:R-:W-:-:S13]  /*ff40*/  LOP3.LUT P1, RZ, R2, 0xff, RZ, 0xc0, !PT ;  /* 0x000000ff02ff7812 */ /* 0x000fda000782c0ff */
[----:B------:R-:W-:Y:S05]  /*ff50*/  @P1 BRA `(.L_x_314) ;  /* 0xfffffff000f81947 */ /* 0x000fea000383ffff */
[----:B------:R-:W-:Y:S05]  /*ff60*/  BSYNC B0 ;  /* 0x0000000000007941 */ /* 0x000fea0003800000 */
.L_x_302:
[----:B------:R-:W-:-:S03]  /*ff70*/  UMOV UR4, 0xffffffff ;  /* 0xffffffff00047882 */ /* 0x000fc60000000000 */
[----:B------:R-:W-:Y:S05]  /*ff80*/  BRA.DIV UR4, `(.L_x_315) ;  /* 0x00000006047c7947 */ /* 0x000fea000b800000 */
[----:B------:R-:W-:-:S13]  /*ff90*/  ELECT P0, URZ, PT ;  /* 0x00000000003f782f */ /* 0x000fda0003800000 */
.L_x_332:
[----:B------:R-:W-:Y:S04]  /*ffa0*/  BSSY B0, `(.L_x_316) ;  /* 0x0000035000007945 */ /* 0x000fe80003800000 */
[----:B------:R-:W-:Y:S05]  /*ffb0*/  @!P0 BRA `(.L_x_317) ;  /* 0x0000000000cc8947 */ /* 0x000fea0003800000 */
[----:B------:R-:W-:-:S04]  /*ffc0*/  ULOP3.LUT UR4, UR13, 0x2, URZ, 0xfc, !UPT ;  /* 0x000000020d047892 */ /* 0x000fc8000f8efc3f */
[----:B------:R-:W-:-:S06]  /*ffd0*/  UISETP.NE.AND UP0, UPT, UR4, 0x3, UPT ;  /* 0x000000030400788c */ /* 0x000fcc000bf05270 */
[----:B------:R-:W-:-:S13]  /*ffe0*/  PLOP3.LUT P0, PT, PT, PT, UP0, 0x80, 0x0 ;  /* 0x000000000000781c */ /* 0x000fda0003f0f008 */
[----:B------:R-:W-:Y:S05]  /*fff0*/  @!P0 BRA `(.L_x_318) ;  /* 0x0000000000048947 */ /* 0x000fea0003800000 */
[----:B------:R-:W-:Y:S01]  /*10000*/  BPT.TRAP 0x1 ;  /* 0x000000040000795c */ /* 0x000fe20000300000 */
.L_x_318:
[----:B01----:R-:W0:Y:S01]  /*10010*/  S2R R3, SR_CgaCtaId ;  /* 0x0000000000037919 */ /* 0x003e220000008800 */
[----:B------:R-:W-:-:S04]  /*10020*/  MOV R2, 0x400 ;  /* 0x0000040000027802 */ /* 0x000fc80000000f00 */
[----:B0-----:R-:W-:Y:S02]  /*10030*/  LEA R3, R3, R2, 0x18 ;  /* 0x0000000203037211 */ /* 0x001fe400078ec0ff */
[----:B------:R-:W-:-:S03]  /*10040*/  SHF.L.U32 R2, R0, 0x1f, RZ ;  /* 0x0000001f00027819 */ /* 0x000fc600000006ff */
[----:B------:R-:W-:-:S04]  /*10050*/  VIADD R3, R3, 0x28 ;  /* 0x0000002803037836 */ /* 0x000fc80000000000 */
[C---:B------:R-:W-:Y:S02]  /*10060*/  IMAD R7, R8.reuse, 0x8, R3 ;  /* 0x0000000808077824 */ /* 0x040fe400078e0203 */
[----:B------:R-:W-:Y:S02]  /*10070*/  VIADD R8, R8, 0x1 ;  /* 0x0000000108087836 */ /* 0x000fe40000000000 */
[----:B------:R-:W0:Y:S03]  /*10080*/  SYNCS.PHASECHK.TRANS64.TRYWAIT P0, [R7+URZ], R2 ;  /* 0x00000002070075a7 */ /* 0x000e26000800017f */
[----:B------:R-:W-:-:S04]  /*10090*/  ISETP.NE.AND P1, PT, R8, 0x5, PT ;  /* 0x000000050800780c */ /* 0x000fc80003f25270 */
[----:B------:R-:W-:Y:S02]  /*100a0*/  SEL R5, RZ, 0x1, P1 ;  /* 0x00000001ff057807 */ /* 0x000fe40000800000 */
[----:B------:R-:W-:Y:S02]  /*100b0*/  SEL R8, R8, RZ, P1 ;  /* 0x000000ff08087207 */ /* 0x000fe40000800000 */
[----:B------:R-:W-:-:S03]  /*100c0*/  LOP3.LUT R5, R0, R5, RZ, 0x3c, !PT ;  /* 0x0000000500057212 */ /* 0x000fc600078e3cff */
[----:B------:R-:W-:Y:S01]  /*100d0*/  IMAD R9, R8, 0x8, R3 ;  /* 0x0000000808097824 */ /* 0x000fe200078e0203 */
[----:B------:R-:W-:Y:S01]  /*100e0*/  SHF.L.U32 R4, R5, 0x1f, RZ ;  /* 0x0000001f05047819 */ /* 0x000fe200000006ff */
[----:B0-----:R-:W-:Y:S06]  /*100f0*/  @!P0 BRA `(.L_x_319) ;  /* 0x0000000400448947 */ /* 0x001fec0003800000 */
.L_x_333:
[----:B------:R-:W1:Y:S01]  /*10100*/  SYNCS.PHASECHK.TRANS64.TRYWAIT P0, [R9+URZ], R4 ;  /* 0x00000004090075a7 */ /* 0x000e62000800017f */
[----:B------:R-:W-:-:S05]  /*10110*/  VIADD R0, R8, 0x1 ;  /* 0x0000000108007836 */ /* 0x000fca0000000000 */
[----:B------:R-:W-:-:S04]  /*10120*/  ISETP.NE.AND P1, PT, R0, 0x5, PT ;  /* 0x000000050000780c */ /* 0x000fc80003f25270 */
[----:B0-----:R-:W-:Y:S02]  /*10130*/  SEL R2, RZ, 0x1, P1 ;  /* 0x00000001ff027807 */ /* 0x001fe40000800000 */
[----:B------:R-:W-:Y:S02]  /*10140*/  SEL R0, R0, RZ, P1 ;  /* 0x000000ff00007207 */ /* 0x000fe40000800000 */
[----:B------:R-:W-:-:S03]  /*10150*/  LOP3.LUT R7, R5, R2, RZ, 0x3c, !PT ;  /* 0x0000000205077212 */ /* 0x000fc600078e3cff */
[----:B------:R-:W-:Y:S01]  /*10160*/  IMAD R6, R0, 0x8, R3 ;  /* 0x0000000800067824 */ /* 0x000fe200078e0203 */
[----:B------:R-:W-:Y:S01]  /*10170*/  SHF.L.U32 R5, R7, 0x1f, RZ ;  /* 0x0000001f07057819 */ /* 0x000fe200000006ff */
[----:B-1----:R-:W-:Y:S06]  /*10180*/  @!P0 BRA `(.L_x_320) ;  /* 0x0000000400348947 */ /* 0x002fec0003800000 */
.L_x_334:
[----:B------:R-:W1:Y:S01]  /*10190*/  SYNCS.PHASECHK.TRANS64.TRYWAIT P0, [R6+URZ], R5 ;  /* 0x00000005060075a7 */ /* 0x000e62000800017f */
[----:B------:R-:W-:-:S05]  /*101a0*/  VIADD R0, R0, 0x1 ;  /* 0x0000000100007836 */ /* 0x000fca0000000000 */
[----:B------:R-:W-:-:S04]  /*101b0*/  ISETP.NE.AND P1, PT, R0, 0x5, PT ;  /* 0x000000050000780c */ /* 0x000fc80003f25270 */
[----:B------:R-:W-:Y:S02]  /*101c0*/  SEL R2, RZ, 0x1, P1 ;  /* 0x00000001ff027807 */ /* 0x000fe40000800000 */
[----:B------:R-:W-:Y:S02]  /*101d0*/  SEL R0, R0, RZ, P1 ;  /* 0x000000ff00007207 */ /* 0x000fe40000800000 */
[----:B------:R-:W-:-:S03]  /*101e0*/  LOP3.LUT R7, R7, R2, RZ, 0x3c, !PT ;  /* 0x0000000207077212 */ /* 0x000fc600078e3cff */
[----:B0-----:R-:W-:Y:S01]  /*101f0*/  IMAD R9, R0, 0x8, R3 ;  /* 0x0000000800097824 */ /* 0x001fe200078e0203 */
[----:B------:R-:W-:Y:S01]  /*10200*/  SHF.L.U32 R4, R7, 0x1f, RZ ;  /* 0x0000001f07047819 */ /* 0x000fe200000006ff */
[----:B-1----:R-:W-:Y:S06]  /*10210*/  @!P0 BRA `(.L_x_321) ;  /* 0x0000000400248947 */ /* 0x002fec0003800000 */
.L_x_335:
[----:B------:R-:W1:Y:S01]  /*10220*/  SYNCS.PHASECHK.TRANS64.TRYWAIT P0, [R9+URZ], R4 ;  /* 0x00000004090075a7 */ /* 0x000e62000800017f */
[----:B------:R-:W-:-:S05]  /*10230*/  VIADD R0, R0, 0x1 ;  /* 0x0000000100007836 */ /* 0x000fca0000000000 */
[----:B------:R-:W-:-:S04]  /*10240*/  ISETP.NE.AND P1, PT, R0, 0x5, PT ;  /* 0x000000050000780c */ /* 0x000fc80003f25270 */
[----:B------:R-:W-:Y:S02]  /*10250*/  SEL R2, RZ, 0x1, P1 ;  /* 0x00000001ff027807 */ /* 0x000fe40000800000 */
[----:B------:R-:W-:Y:S02]  /*10260*/  SEL R0, R0, RZ, P1 ;  /* 0x000000ff00007207 */ /* 0x000fe40000800000 */
[----:B------:R-:W-:Y:S01]  /*10270*/  LOP3.LUT R2, R7, R2, RZ, 0x3c, !PT ;  /* 0x0000000207027212 */ /* 0x000fe200078e3cff */
[----:B-1----:R-:W-:Y:S06]  /*10280*/  @!P0 BRA `(.L_x_322) ;  /* 0x00000004001c8947 */ /* 0x002fec0003800000 */
.L_x_336:
[----:B------:R-:W-:Y:S01]  /*10290*/  IMAD R3, R0, 0x8, R3 ;  /* 0x0000000800037824 */ /* 0x000fe200078e0203 */
[----:B------:R-:W-:-:S07]  /*102a0*/  SHF.L.U32 R0, R2, 0x1f, RZ ;  /* 0x0000001f02007819 */ /* 0x000fce00000006ff */
.L_x_323:
[----:B--2---:R2:W3:Y:S02]  /*102b0*/  SYNCS.PHASECHK.TRANS64.TRYWAIT P0, [R3+URZ], R0 ;  /* 0x00000000030075a7 */ /* 0x0044e4000800017f */
[----:B---3--:R-:W-:Y:S05]  /*102c0*/  @!P0 NANOSLEEP.SYNCS 0x989680 ;  /* 0x009896800000895d */ /* 0x008fea0003900000 */
[----:B------:R-:W3:Y:S02]  /*102d0*/  @!P0 SYNCS.PHASECHK.TRANS64 P0, [R3+URZ], R0 ;  /* 0x00000000030085a7 */ /* 0x000ee4000800007f */
[----:B---3--:R-:W-:Y:S05]  /*102e0*/  @!P0 BRA `(.L_x_323) ;  /* 0xfffffffc00f08947 */ /* 0x008fea000383ffff */
.L_x_317:
[----:B------:R-:W-:Y:S05]  /*102f0*/  BSYNC B0 ;  /* 0x0000000000007941 */ /* 0x000fea0003800000 */
.L_x_316:
[----:B------:R-:W-:Y:S05]  /*10300*/  EXIT ;  /* 0x000000000000794d */ /* 0x000fea0003800000 */
.L_x_19:
[----:B----4-:R-:W-:-:S04]  /*10310*/  IMAD.U32 R3, RZ, RZ, UR17 ;  /* 0x00000011ff037e24 */ /* 0x010fc8000f8e00ff */
[----:B------:R4:W0:Y:S03]  /*10320*/  SYNCS.PHASECHK.TRANS64.TRYWAIT P0, [R3+URZ+-0x8], R0 ;  /* 0xfffff800030075a7 */ /* 0x000826000800017f */
[----:B0-----:R-:W-:Y:S05]  /*10330*/  @!P0 NANOSLEEP.SYNCS 0x989680 ;  /* 0x009896800000895d */ /* 0x001fea0003900000 */
[----:B------:R-:W0:Y:S02]  /*10340*/  @!P0 SYNCS.PHASECHK.TRANS64 P0, [R3+URZ+-0x8], R0 ;  /* 0xfffff800030085a7 */ /* 0x000e24000800007f */
[----:B0-----:R-:W-:Y:S05]  /*10350*/  @!P0 BRA `(.L_x_19) ;  /* 0xfffffffc00ec8947 */ /* 0x001fea000383ffff */
[----:B------:R-:W-:Y:S05]  /*10360*/  BRA `(.L_x_324) ;  /* 0xffffff1400387947 */ /* 0x000fea000383ffff */
.L_x_24:
[----:B-1----:R-:W-:-:S04]  /*10370*/  IMAD.U32 R3, RZ, RZ, UR6 ;  /* 0x00000006ff037e24 */ /* 0x002fc8000f8e00ff */
[----:B------:R1:W2:Y:S03]  /*10380*/  SYNCS.PHASECHK.TRANS64.TRYWAIT P0, [R3+URZ], R0 ;  /* 0x00000000030075a7 */ /* 0x0002a6000800017f */
[----:B--2---:R-:W-:Y:S05]  /*10390*/  @!P0 NANOSLEEP.SYNCS 0x989680 ;  /* 0x009896800000895d */ /* 0x004fea0003900000 */
[----:B------:R-:W2:Y:S02]  /*103a0*/  @!P0 SYNCS.PHASECHK.TRANS64 P0, [R3+URZ], R0 ;  /* 0x00000000030085a7 */ /* 0x000ea4000800007f */
[----:B--2---:R-:W-:Y:S05]  /*103b0*/  @!P0 BRA `(.L_x_24) ;  /* 0xfffffffc00ec8947 */ /* 0x004fea000383ffff */
[----:B------:R-:W-:Y:S05]  /*103c0*/  BRA `(.L_x_23) ;  /* 0xffffff1c00a47947 */ /* 0x000fea000383ffff */
.L_x_30:
[----:B-----5:R1:W-:Y:S02]  /*103d0*/  STL [R1+0xa4], R0 ;  /* 0x0000a40001007387 */ /* 0x0203e40000100800 */
[----:B-1----:R-:W-:-:S04]  /*103e0*/  IMAD.U32 R0, RZ, RZ, UR9 ;  /* 0x00000009ff007e24 */ /* 0x002fc8000f8e00ff */
[----:B------:R1:W3:Y:S03]  /*103f0*/  SYNCS.PHASECHK.TRANS64.TRYWAIT P0, [R0+URZ], R229 ;  /* 0x000000e5000075a7 */ /* 0x0002e6000800017f */
[----:B---3--:R-:W-:Y:S05]  /*10400*/  @!P0 NANOSLEEP.SYNCS 0x989680 ;  /* 0x009896800000895d */ /* 0x008fea0003900000 */
[----:B------:R1:W3:Y:S02]  /*10410*/  @!P0 SYNCS.PHASECHK.TRANS64 P0, [R0+URZ], R229 ;  /* 0x000000e5000085a7 */ /* 0x0002e4000800007f */
[----:B-1----:R1:W5:Y:S02]  /*10420*/  LDL.LU R0, [R1+0xa4] ;  /* 0x0000a40001007983 */ /* 0x0023640000300800 */
[----:B-1-3--:R-:W-:Y:S05]  /*10430*/  @!P0 BRA `(.L_x_30) ;  /* 0xfffffffc00e48947 */ /* 0x00afea000383ffff */
[----:B------:R-:W-:Y:S05]  /*10440*/  BRA `(.L_x_29) ;  /* 0xffffff2c00f87947 */ /* 0x000fea000383ffff */
.L_x_38:
[----:B0-----:R-:W-:-:S04]  /*10450*/  IMAD.U32 R25, RZ, RZ, UR17 ;  /* 0x00000011ff197e24 */ /* 0x001fc8000f8e00ff */
[----:B------:R0:W3:Y:S03]  /*10460*/  SYNCS.PHASECHK.TRANS64.TRYWAIT P0, [R25+URZ+0x8], R24 ;  /* 0x00000818190075a7 */ /* 0x0000e6000800017f */
[----:B---3--:R-:W-:Y:S05]  /*10470*/  @!P0 NANOSLEEP.SYNCS 0x989680 ;  /* 0x009896800000895d */ /* 0x008fea0003900000 */
[----:B------:R-:W3:Y:S02]  /*10480*/  @!P0 SYNCS.PHASECHK.TRANS64 P0, [R25+URZ+0x8], R24 ;  /* 0x00000818190085a7 */ /* 0x000ee4000800007f */
[----:B---3--:R-:W-:Y:S05]  /*10490*/  @!P0 BRA `(.L_x_38) ;  /* 0xfffffffc00ec8947 */ /* 0x008fea000383ffff */
[----:B------:R-:W-:Y:S05]  /*104a0*/  BRA `(.L_x_325) ;  /* 0xffffff5000fc7947 */ /* 0x000fea000383ffff */
.L_x_303:
[----:B------:R-:W-:Y:S01]  /*104b0*/  BSSY B1, `(.L_x_326) ;  /* 0x0000006000017945 */ /* 0x000fe20003800000 */
[----:B------:R-:W-:-:S07]  /*104c0*/  IMAD.MOV.U32 R2, RZ, RZ, -0x1 ;  /* 0xffffffffff027424 */ /* 0x000fce00078e00ff */
[----:B------:R-:W-:Y:S05]  /*104d0*/  WARPSYNC.COLLECTIVE R2, `(.L_x_327) ;  /* 0x00000000020c7348 */ /* 0x000fea0003c00000 */
[----:B------:R-:W-:Y:S02]  /*104e0*/  ELECT P1, UR62, PT ;  /* 0x00000000003e782f */ /* 0x000fe40003820000 */
[----:B------:R-:W-:Y:S01]  /*104f0*/  MOV R2, UR62 ;  /* 0x0000003e00027c02 */ /* 0x000fe20008000f00 */
[----:B------:R-:W-:Y:S10]  /*10500*/  ENDCOLLECTIVE ;  /* 0x000000000000791b */ /* 0x000ff40003800000 */
.L_x_327:
[----:B------:R-:W-:Y:S05]  /*10510*/  BSYNC B1 ;  /* 0x0000000000017941 */ /* 0x000fea0003800000 */
.L_x_326:
[----:B------:R-:W-:Y:S05]  /*10520*/  BRA `(.L_x_328) ;  /* 0xffffffec00907947 */ /* 0x000fea000383ffff */
.L_x_306:
[----:B-1----:R1:W2:Y:S02]  /*10530*/  SYNCS.PHASECHK.TRANS64.TRYWAIT P1, [R11+URZ+0x28], R4 ;  /* 0x000028040b0075a7 */ /* 0x0022a4000802017f */
[----:B--2---:R-:W-:Y:S05]  /*10540*/  @!P1 NANOSLEEP.SYNCS 0x989680 ;  /* 0x009896800000995d */ /* 0x004fea0003900000 */
[----:B------:R-:W2:Y:S02]  /*10550*/  @!P1 SYNCS.PHASECHK.TRANS64 P1, [R11+URZ+0x28], R4 ;  /* 0x000028040b0095a7 */ /* 0x000ea4000802007f */
[----:B--2---:R-:W-:Y:S05]  /*10560*/  @!P1 BRA `(.L_x_306) ;  /* 0xfffffffc00f09947 */ /* 0x004fea000383ffff */
[----:B------:R-:W-:Y:S05]  /*10570*/  BRA `(.L_x_329) ;  /* 0xffffffec00d07947 */ /* 0x000fea000383ffff */
.L_x_315:
[----:B------:R-:W-:Y:S01]  /*10580*/  BSSY B0, `(.L_x_330) ;  /* 0x0000006000007945 */ /* 0x000fe20003800000 */
[----:B------:R-:W-:-:S07]  /*10590*/  IMAD.MOV.U32 R2, RZ, RZ, -0x1 ;  /* 0xffffffffff027424 */ /* 0x000fce00078e00ff */
[----:B01----:R-:W-:Y:S05]  /*105a0*/  WARPSYNC.COLLECTIVE R2, `(.L_x_331) ;  /* 0x00000000020c7348 */ /* 0x003fea0003c00000 */
[----:B------:R-:W-:Y:S02]  /*105b0*/  ELECT P1, UR62, PT ;  /* 0x00000000003e782f */ /* 0x000fe40003820000 */
[----:B------:R-:W-:Y:S01]  /*105c0*/  MOV R2, UR62 ;  /* 0x0000003e00027c02 */ /* 0x000fe20008000f00 */
[----:B01----:R-:W-:Y:S10]  /*105d0*/  ENDCOLLECTIVE ;  /* 0x000000000000791b */ /* 0x003ff40003800000 */
.L_x_331:
[----:B------:R-:W-:Y:S05]  /*105e0*/  BSYNC B0 ;  /* 0x0000000000007941 */ /* 0x000fea0003800000 */
.L_x_330:
[----:B------:R-:W-:Y:S01]  /*105f0*/  PLOP3.LUT P0, PT, P1, PT, PT, 0x80, 0x0 ;  /* 0x000000000000781c */ /* 0x000fe20000f0f070 */
[----:B------:R-:W-:-:S12]  /*10600*/  BRA `(.L_x_332) ;  /* 0xfffffff800647947 */ /* 0x000fd8000383ffff */
.L_x_319:
[----:B0-----:R0:W1:Y:S02]  /*10610*/  SYNCS.PHASECHK.TRANS64.TRYWAIT P0, [R7+URZ], R2 ;  /* 0x00000002070075a7 */ /* 0x001064000800017f */
[----:B-1----:R-:W-:Y:S05]  /*10620*/  @!P0 NANOSLEEP.SYNCS 0x989680 ;  /* 0x009896800000895d */ /* 0x002fea0003900000 */
[----:B------:R-:W1:Y:S02]  /*10630*/  @!P0 SYNCS.PHASECHK.TRANS64 P0, [R7+URZ], R2 ;  /* 0x00000002070085a7 */ /* 0x000e64000800007f */
[----:B-1----:R-:W-:Y:S05]  /*10640*/  @!P0 BRA `(.L_x_319) ;  /* 0xfffffffc00f08947 */ /* 0x002fea000383ffff */
[----:B------:R-:W-:Y:S05]  /*10650*/  BRA `(.L_x_333) ;  /* 0xfffffff800a87947 */ /* 0x000fea000383ffff */
.L_x_320:
[----:B0-----:R0:W1:Y:S02]  /*10660*/  SYNCS.PHASECHK.TRANS64.TRYWAIT P0, [R9+URZ], R4 ;  /* 0x00000004090075a7 */ /* 0x001064000800017f */
[----:B-1----:R-:W-:Y:S05]  /*10670*/  @!P0 NANOSLEEP.SYNCS 0x989680 ;  /* 0x009896800000895d */ /* 0x002fea0003900000 */
[----:B------:R-:W1:Y:S02]  /*10680*/  @!P0 SYNCS.PHASECHK.TRANS64 P0, [R9+URZ], R4 ;  /* 0x00000004090085a7 */ /* 0x000e64000800007f */
[----:B-1----:R-:W-:Y:S05]  /*10690*/  @!P0 BRA `(.L_x_320) ;  /* 0xfffffffc00f08947 */ /* 0x002fea000383ffff */
[----:B------:R-:W-:Y:S05]  /*106a0*/  BRA `(.L_x_334) ;  /* 0xfffffff800b87947 */ /* 0x000fea000383ffff */
.L_x_321:
[----:B0-----:R0:W1:Y:S02]  /*106b0*/  SYNCS.PHASECHK.TRANS64.TRYWAIT P0, [R6+URZ], R5 ;  /* 0x00000005060075a7 */ /* 0x001064000800017f */
[----:B-1----:R-:W-:Y:S05]  /*106c0*/  @!P0 NANOSLEEP.SYNCS 0x989680 ;  /* 0x009896800000895d */ /* 0x002fea0003900000 */
[----:B------:R-:W1:Y:S02]  /*106d0*/  @!P0 SYNCS.PHASECHK.TRANS64 P0, [R6+URZ], R5 ;  /* 0x00000005060085a7 */ /* 0x000e64000800007f */
[----:B-1----:R-:W-:Y:S05]  /*106e0*/  @!P0 BRA `(.L_x_321) ;  /* 0xfffffffc00f08947 */ /* 0x002fea000383ffff */
[----:B------:R-:W-:Y:S05]  /*106f0*/  BRA `(.L_x_335) ;  /* 0xfffffff800c87947 */ /* 0x000fea000383ffff */
.L_x_322:
[----:B-1----:R1:W2:Y:S02]  /*10700*/  SYNCS.PHASECHK.TRANS64.TRYWAIT P0, [R9+URZ], R4 ;  /* 0x00000004090075a7 */ /* 0x0022a4000800017f */
[----:B--2---:R-:W-:Y:S05]  /*10710*/  @!P0 NANOSLEEP.SYNCS 0x989680 ;  /* 0x009896800000895d */ /* 0x004fea0003900000 */
[----:B------:R-:W2:Y:S02]  /*10720*/  @!P0 SYNCS.PHASECHK.TRANS64 P0, [R9+URZ], R4 ;  /* 0x00000004090085a7 */ /* 0x000ea4000800007f */
[----:B--2---:R-:W-:Y:S05]  /*10730*/  @!P0 BRA `(.L_x_322) ;  /* 0xfffffffc00f08947 */ /* 0x004fea000383ffff */
[----:B------:R-:W-:Y:S05]  /*10740*/  BRA `(.L_x_336) ;  /* 0xfffffff800d07947 */ /* 0x000fea000383ffff */
.L_x_337:
[----:B------:R-:W-:-:S00]  /*10750*/  BRA `(.L_x_337) ;  /* 0xfffffffc00fc7947 */ /* 0x000fc0000383ffff */
[----:B------:R-:W-:-:S00]  /*10760*/  NOP ;  /* 0x0000000000007918 */ /* 0x000fc00000000000 */
        /* <DEDUP_REMOVED lines=9> */
.L_x_338:


//--------------------- .nv.shared._ZN7cutlass13device_kernelINS_4gemm6kernel13GemmUniversalIN4cute5tupleIJiiiiEEENS1_10collective13CollectiveMmaINS1_37MainloopSm90TmaGmmaWarpSpecializedFP8ILi5ENS5_IJNS4_1CILi2EEESB_NSA_ILi1EEEEEENS1_32KernelTmaWarpSpecializedPingpongEEENS5_IJNSA_ILi64EEENSA_ILi256EEENSA_ILi32EEEEEENS_12float_e4m3_tENS5_IJlSC_lEEESK_SL_NS4_8TiledMMAINS4_8MMA_AtomIJNS4_4SM904GMMA31MMA_64x256x32_F32E4M3E4M3_SS_TNILNSP_7ScaleInE1ELSR_1EEEEEENS4_6LayoutINS5_IJSC_SC_SC_EEENS5_IJNSA_ILi0EEESW_SW_EEEEENS5_IJNS4_10UnderscoreESZ_SZ_EEEEENS4_23SM90_TMA_LOAD_MULTICASTENS4_14ComposedLayoutINS4_7SwizzleILi1ELi4ELi3EEENS4_18smem_ptr_flag_bitsILi8EEENSU_INS5_IJNSA_ILi8EEESI_EEENS5_IJSI_SC_EEEEEEEvNS4_8identityES12_S1C_vS1D_EENS_8epilogue10collective6detail29Sm90TmaWarpSpecializedAdapterINS1G_15DefaultEpilogueISK_SL_SL_NS1F_6thread17LinearCombinationISK_Li1EffLNS1K_9ScaleType4KindE0ELNS_15FloatRoundStyleE2ESK_EENS1_15EpilogueDefaultEEEEEvvEEEEvNT_6ParamsE --------------------------
	.section	.nv.shared._ZN7cutlass13device_kernelINS_4gemm6kernel13GemmUniversalIN4cute5tupleIJiiiiEEENS1_10collective13CollectiveMmaINS1_37MainloopSm90TmaGmmaWarpSpecializedFP8ILi5ENS5_IJNS4_1CILi2EEESB_NSA_ILi1EEEEEENS1_32KernelTmaWarpSpecializedPingpongEEENS5_IJNSA_ILi64EEENSA_ILi256EEENSA_ILi32EEEEEENS_12float_e4m3_tENS5_IJlSC_lEEESK_SL_NS4_8TiledMMAINS4_8MMA_AtomIJNS4_4SM904GMMA31MMA_64x256x32_F32E4M3E4M3_SS_TNILNSP_7ScaleInE1ELSR_1EEEEEENS4_6LayoutINS5_IJSC_SC_SC_EEENS5_IJNSA_ILi0EEESW_SW_EEEEENS5_IJNS4_10UnderscoreESZ_SZ_EEEEENS4_23SM90_TMA_LOAD_MULTICASTENS4_14ComposedLayoutINS4_7SwizzleILi1ELi4ELi3EEENS4_18smem_ptr_flag_bitsILi8EEENSU_INS5_IJNSA_ILi8EEESI_EEENS5_IJSI_SC_EEEEEEEvNS4_8identityES12_S1C_vS1D_EENS_8epilogue10collective6detail29Sm90TmaWarpSpecializedAdapterINS1G_15DefaultEpilogueISK_SL_SL_NS1F_6thread17LinearCombinationISK_Li1EffLNS1K_9ScaleType4KindE0ELNS_15FloatRoundStyleE2ESK_EENS1_15EpilogueDefaultEEEEEvvEEEEvNT_6ParamsE,"aw",@nobits
	.sectionflags	@""
	.align	16
	.zero		1024


//--------------------- .nv.shared.reserved.0     --------------------------
	.section	.nv.shared.reserved.0,"aw",@nobits
	.weak		__nv_reservedSMEM_offset_0_alias
	.size		__nv_reservedSMEM_offset_0_alias, 0, 0
	.other		__nv_reservedSMEM_offset_0_alias,@"STO_CUDA_RESERVED_SHARED STV_DEFAULT"
__nv_reservedSMEM_offset_0_alias:
	.zero		0


//--------------------- .nv.global                --------------------------
	.section	.nv.global,"aw",@nobits
.nv.global:
	.type		_ZN39_INTERNAL_d8e4219f_4_k_cu_92158431_41194cute1_E,@object
	.size		_ZN39_INTERNAL_d8e4219f_4_k_cu_92158431_41194cute1_E,(_ZN39_INTERNAL_d8e4219f_4_k_cu_92158431_41194cuda3std3__45__cpo6cbeginE - _ZN39_INTERNAL_d8e4219f_4_k_cu_92158431_41194cute1_E)
_ZN39_INTERNAL_d8e4219f_4_k_cu_92158431_41194cute1_E:
	.zero		1
	.type		_ZN39_INTERNAL_d8e4219f_4_k_cu_92158431_41194cuda3std3__45__cpo6cbeginE,@object
	.size		_ZN39_INTERNAL_d8e4219f_4_k_cu_92158431_41194cuda3std3__45__cpo6cbeginE,(_ZN39_INTERNAL_d8e4219f_4_k_cu_92158431_41194cuda3std3__48in_placeE - _ZN39_INTERNAL_d8e4219f_4_k_cu_92158431_41194cuda3std3__45__cpo6cbeginE)
_ZN39_INTERNAL_d8e4219f_4_k_cu_92158431_41194cuda3std3__45__cpo6cbeginE:
	.zero		1
	.type		_ZN39_INTERNAL_d8e4219f_4_k_cu_92158431_41194cuda3std3__48in_placeE,@object
	.size		_ZN39_INTERNAL_d8e4219f_4_k_cu_92158431_41194cuda3std3__48in_placeE,(_ZN39_INTERNAL_d8e4219f_4_k_cu_92158431_41194cuda3std6ranges3__45__cpo9iter_moveE - _ZN39_INTERNAL_d8e4219f_4_k_cu_92158431_41194cuda3std3__48in_placeE)
_ZN39_INTERNAL_d8e4219f_4_k_cu_92158431_41194cuda3std3__48in_placeE:
	.zero		1
	.type		_ZN39_INTERNAL_d8e4219f_4_k_cu_92158431_41194cuda3std6ranges3__45__cpo9iter_moveE,@object
	.size		_ZN39_INTERNAL_d8e4219f_4_k_cu_92158431_41194cuda3std6ranges3__45__cpo9iter_moveE,(_ZN39_INTERNAL_d8e4219f_4_k_cu_92158431_41194cuda3std3__45__cpo5beginE - _ZN39_INTERNAL_d8e4219f_4_k_cu_92158431_41194cuda3std6ranges3__45__cpo9iter_moveE)
_ZN39_INTERNAL_d8e4219f_4_k_cu_92158431_41194cuda3std6ranges3__45__cpo9iter_moveE:
	.zero		1
	.type		_ZN39_INTERNAL_d8e4219f_4_k_cu_92158431_41194cuda3std3__45__cpo5beginE,@object
	.size		_ZN39_INTERNAL_d8e4219f_4_k_cu_92158431_41194cuda3std3__45__cpo5beginE,(_ZN39_INTERNAL_d8e4219f_4_k_cu_92158431_41194cuda3std3__441_GLOBAL__N__d8e4219f_4_k_cu_92158431_41196ignoreE - _ZN39_INTERNAL_d8e4219f_4_k_cu_92158431_41194cuda3std3__45__cpo5beginE)
_ZN39_INTERNAL_d8e4219f_4_k_cu_92158431_41194cuda3std3__45__cpo5beginE:
	.zero		1
	.type		_ZN39_INTERNAL_d8e4219f_4_k_cu_92158431_41194cuda3std3__441_GLOBAL__N__d8e4219f_4_k_cu_92158431_41196ignoreE,@object
	.size		_ZN39_INTERNAL_d8e4219f_4_k_cu_92158431_41194cuda3std3__441_GLOBAL__N__d8e4219f_4_k_cu_92158431_41196ignoreE,(_ZN39_INTERNAL_d8e4219f_4_k_cu_92158431_41194cute7productE - _ZN39_INTERNAL_d8e4219f_4_k_cu_92158431_41194cuda3std3__441_GLOBAL__N__d8e4219f_4_k_cu_92158431_41196ignoreE)
_ZN39_INTERNAL_d8e4219f_4_k_cu_92158431_41194cuda3std3__441_GLOBAL__N__d8e4219f_4_k_cu_92158431_41196ignoreE:
	.zero		1
	.type		_ZN39_INTERNAL_d8e4219f_4_k_cu_92158431_41194cute7productE,@object
	.size		_ZN39_INTERNAL_d8e4219f_4_k_cu_92158431_41194cute7productE,(_ZN39_INTERNAL_d8e4219f_4_k_cu_92158431_41194cuda3std3__45__cpo3endE - _ZN39_INTERNAL_d8e4219f_4_k_cu_92158431_41194cute7productE)
_ZN39_INTERNAL_d8e4219f_4_k_cu_92158431_41194cute7productE:
	.zero		1
	.type		_ZN39_INTERNAL_d8e4219f_4_k_cu_92158431_41194cuda3std3__45__cpo3endE,@object
	.size		_ZN39_INTERNAL_d8e4219f_4_k_cu_92158431_41194cuda3std3__45__cpo3endE,(_ZN39_INTERNAL_d8e4219f_4_k_cu_92158431_41194cuda3std3__419piecewise_constructE - _ZN39_INTERNAL_d8e4219f_4_k_cu_92158431_41194cuda3std3__45__cpo3endE)
_ZN39_INTERNAL_d8e4219f_4_k_cu_92158431_41194cuda3std3__45__cpo3endE:
	.zero		1
	.type		_ZN39_INTERNAL_d8e4219f_4_k_cu_92158431_41194cuda3std3__419piecewise_constructE,@object
	.size		_ZN39_INTERNAL_d8e4219f_4_k_cu_92158431_41194cuda3std3__419piecewise_constructE,(_ZN39_INTERNAL_d8e4219f_4_k_cu_92158431_41194cuda3std3__45__cpo4cendE - _ZN39_INTERNAL_d8e4219f_4_k_cu_92158431_41194cuda3std3__419piecewise_constructE)
_ZN39_INTERNAL_d8e4219f_4_k_cu_92158431_41194cuda3std3__419piecewise_constructE:
	.zero		1
	.type		_ZN39_INTERNAL_d8e4219f_4_k_cu_92158431_41194cuda3std3__45__cpo4cendE,@object
	.size		_ZN39_INTERNAL_d8e4219f_4_k_cu_92158431_41194cuda3std3__45__cpo4cendE,(_ZN39_INTERNAL_d8e4219f_4_k_cu_92158431_41194cuda3std6ranges3__45__cpo4swapE - _ZN39_INTERNAL_d8e4219f_4_k_cu_92158431_41194cuda3std3__45__cpo4cendE)
_ZN39_INTERNAL_d8e4219f_4_k_cu_92158431_41194cuda3std3__45__cpo4cendE:
	.zero		1
	.type		_ZN39_INTERNAL_d8e4219f_4_k_cu_92158431_41194cuda3std6ranges3__45__cpo4swapE,@object
	.size		_ZN39_INTERNAL_d8e4219f_4_k_cu_92158431_41194cuda3std6ranges3__45__cpo4swapE,(.L_7 - _ZN39_INTERNAL_d8e4219f_4_k_cu_92158431_41194cuda3std6ranges3__45__cpo4swapE)
_ZN39_INTERNAL_d8e4219f_4_k_cu_92158431_41194cuda3std6ranges3__45__cpo4swapE:
	.zero		1
.L_7:


//--------------------- .nv.constant0._ZN7cutlass13device_kernelINS_4gemm6kernel13GemmUniversalIN4cute5tupleIJiiiiEEENS1_10collective13CollectiveMmaINS1_37MainloopSm90TmaGmmaWarpSpecializedFP8ILi5ENS5_IJNS4_1CILi2EEESB_NSA_ILi1EEEEEENS1_32KernelTmaWarpSpecializedPingpongEEENS5_IJNSA_ILi64EEENSA_ILi256EEENSA_ILi32EEEEEENS_12float_e4m3_tENS5_IJlSC_lEEESK_SL_NS4_8TiledMMAINS4_8MMA_AtomIJNS4_4SM904GMMA31MMA_64x256x32_F32E4M3E4M3_SS_TNILNSP_7ScaleInE1ELSR_1EEEEEENS4_6LayoutINS5_IJSC_SC_SC_EEENS5_IJNSA_ILi0EEESW_SW_EEEEENS5_IJNS4_10UnderscoreESZ_SZ_EEEEENS4_23SM90_TMA_LOAD_MULTICASTENS4_14ComposedLayoutINS4_7SwizzleILi1ELi4ELi3EEENS4_18smem_ptr_flag_bitsILi8EEENSU_INS5_IJNSA_ILi8EEESI_EEENS5_IJSI_SC_EEEEEEEvNS4_8identityES12_S1C_vS1D_EENS_8epilogue10collective6detail29Sm90TmaWarpSpecializedAdapterINS1G_15DefaultEpilogueISK_SL_SL_NS1F_6thread17LinearCombinationISK_Li1EffLNS1K_9ScaleType4KindE0ELNS_15FloatRoundStyleE2ESK_EENS1_15EpilogueDefaultEEEEEvvEEEEvNT_6ParamsE --------------------------
	.section	.nv.constant0._ZN7cutlass13device_kernelINS_4gemm6kernel13GemmUniversalIN4cute5tupleIJiiiiEEENS1_10collective13CollectiveMmaINS1_37MainloopSm90TmaGmmaWarpSpecializedFP8ILi5ENS5_IJNS4_1CILi2EEESB_NSA_ILi1EEEEEENS1_32KernelTmaWarpSpecializedPingpongEEENS5_IJNSA_ILi64EEENSA_ILi256EEENSA_ILi32EEEEEENS_12float_e4m3_tENS5_IJlSC_lEEESK_SL_NS4_8TiledMMAINS4_8MMA_AtomIJNS4_4SM904GMMA31MMA_64x256x32_F32E4M3E4M3_SS_TNILNSP_7ScaleInE1ELSR_1EEEEEENS4_6LayoutINS5_IJSC_SC_SC_EEENS5_IJNSA_ILi0EEESW_SW_EEEEENS5_IJNS4_10UnderscoreESZ_SZ_EEEEENS4_23SM90_TMA_LOAD_MULTICASTENS4_14ComposedLayoutINS4_7SwizzleILi1ELi4ELi3EEENS4_18smem_ptr_flag_bitsILi8EEENSU_INS5_IJNSA_ILi8EEESI_EEENS5_IJSI_SC_EEEEEEEvNS4_8identityES12_S1C_vS1D_EENS_8epilogue10collective6detail29Sm90TmaWarpSpecializedAdapterINS1G_15DefaultEpilogueISK_SL_SL_NS1F_6thread17LinearCombinationISK_Li1EffLNS1K_9ScaleType4KindE0ELNS_15FloatRoundStyleE2ESK_EENS1_15EpilogueDefaultEEEEEvvEEEEvNT_6ParamsE,"a",@progbits
	.sectionflags	@""
	.align	4
.nv.constant0._ZN7cutlass13device_kernelINS_4gemm6kernel13GemmUniversalIN4cute5tupleIJiiiiEEENS1_10collective13CollectiveMmaINS1_37MainloopSm90TmaGmmaWarpSpecializedFP8ILi5ENS5_IJNS4_1CILi2EEESB_NSA_ILi1EEEEEENS1_32KernelTmaWarpSpecializedPingpongEEENS5_IJNSA_ILi64EEENSA_ILi256EEENSA_ILi32EEEEEENS_12float_e4m3_tENS5_IJlSC_lEEESK_SL_NS4_8TiledMMAINS4_8MMA_AtomIJNS4_4SM904GMMA31MMA_64x256x32_F32E4M3E4M3_SS_TNILNSP_7ScaleInE1ELSR_1EEEEEENS4_6LayoutINS5_IJSC_SC_SC_EEENS5_IJNSA_ILi0EEESW_SW_EEEEENS5_IJNS4_10UnderscoreESZ_SZ_EEEEENS4_23SM90_TMA_LOAD_MULTICASTENS4_14ComposedLayoutINS4_7SwizzleILi1ELi4ELi3EEENS4_18smem_ptr_flag_bitsILi8EEENSU_INS5_IJNSA_ILi8EEESI_EEENS5_IJSI_SC_EEEEEEEvNS4_8identityES12_S1C_vS1D_EENS_8epilogue10collective6detail29Sm90TmaWarpSpecializedAdapterINS1G_15DefaultEpilogueISK_SL_SL_NS1F_6thread17LinearCombinationISK_Li1EffLNS1K_9ScaleType4KindE0ELNS_15FloatRoundStyleE2ESK_EENS1_15EpilogueDefaultEEEEEvvEEEEvNT_6ParamsE:
	.zero		1664


//--------------------- SYMBOLS --------------------------

	.type		.nv.reservedSmem.offset0,@object
	.size		.nv.reservedSmem.offset0,0x4
